	.target	sm_90a

	.elftype	@"ET_EXEC"


//--------------------- .note.nv.tkinfo           --------------------------
	.section	.note.nv.tkinfo,"",@"SHT_NOTE"
	.sectionflags	@"SHF_NOTE_NV_TKINFO"
	.tkinfo
        /*0018*/ 	.word	0x00000002
        /*0030*/ 	.string	""
        /*0030*/ 	.string	"ptxas"
        /*0030*/ 	.string	"Cuda compilation tools, release 13.0, V13.0.88"
        /*0030*/ 	.string	"Build cuda_13.0.r13.0/compiler.36424714_0"
        /*0030*/ 	.string	"-v  -suppress-debug-info  -lineinfo  -arch sm_90a "



//--------------------- .note.nv.cuinfo           --------------------------
	.section	.note.nv.cuinfo,"",@"SHT_NOTE"
	.sectionflags	@"SHF_NOTE_NV_CUINFO"
        /*0018*/ 	.short	0x0002
        /*001a*/ 	.short	0x005a
        /*001c*/ 	.short	0x0082
	.zero		2


//--------------------- .nv.info                  --------------------------
	.section	.nv.info,"",@"SHT_CUDA_INFO"
	.align	4


	//----- nvinfo : EIATTR_REGCOUNT
	.align		4
        /*0000*/ 	.byte	0x04, 0x2f
        /*0002*/ 	.short	(.L_1 - .L_0)
	.align		4
.L_0:
        /*0004*/ 	.word	index@(matmul_kernel)
        /*0008*/ 	.word	0x00000055


	//----- nvinfo : EIATTR_FRAME_SIZE
	.align		4
.L_1:
        /*000c*/ 	.byte	0x04, 0x11
        /*000e*/ 	.short	(.L_3 - .L_2)
	.align		4
.L_2:
        /*0010*/ 	.word	index@(matmul_kernel)
        /*0014*/ 	.word	0x00000000


	//----- nvinfo : EIATTR_MIN_STACK_SIZE
	.align		4
.L_3:
        /*0018*/ 	.byte	0x04, 0x12
        /*001a*/ 	.short	(.L_5 - .L_4)
	.align		4
.L_4:
        /*001c*/ 	.word	index@(matmul_kernel)
        /*0020*/ 	.word	0x00000000
.L_5:


//--------------------- .nv.compat                --------------------------
	.section	.nv.compat,"",@"SHT_CUDA_COMPAT_INFO"
	.align	4
        /*0000*/ 	.byte	0x02, 0x09, 0x01, 0x00, 0x02, 0x02, 0x02, 0x00, 0x02, 0x05, 0x05, 0x00, 0x03, 0x07, 0x01, 0x01
        /*0010*/ 	.byte	0x02, 0x03, 0x00, 0x00, 0x02, 0x06, 0x01, 0x00, 0x04, 0x0b, 0x08, 0x00, 0x00, 0x00, 0x00, 0x00
        /*0020*/ 	.byte	0x00, 0x00, 0x00, 0x00


//--------------------- .nv.info.matmul_kernel    --------------------------
	.section	.nv.info.matmul_kernel,"",@"SHT_CUDA_INFO"
	.sectionflags	@""
	.align	4


	//----- nvinfo : EIATTR_CUDA_API_VERSION
	.align		4
        /*0000*/ 	.byte	0x04, 0x37
        /*0002*/ 	.short	(.L_7 - .L_6)
.L_6:
        /*0004*/ 	.word	0x00000082


	//----- nvinfo : EIATTR_KPARAM_INFO
	.align		4
.L_7:
        /*0008*/ 	.byte	0x04, 0x17
        /*000a*/ 	.short	(.L_9 - .L_8)
.L_8:
        /*000c*/ 	.word	0x00000000
        /*0010*/ 	.short	0x000d
        /*0012*/ 	.short	0x0048
        /*0014*/ 	.byte	0x00, 0xf4, 0x21, 0x00


	//----- nvinfo : EIATTR_KPARAM_INFO
	.align		4
.L_9:
        /*0018*/ 	.byte	0x04, 0x17
        /*001a*/ 	.short	(.L_11 - .L_10)
.L_10:
        /*001c*/ 	.word	0x00000000
        /*0020*/ 	.short	0x000c
        /*0022*/ 	.short	0x0040
        /*0024*/ 	.byte	0x00, 0xf4, 0x21, 0x00


	//----- nvinfo : EIATTR_KPARAM_INFO
	.align		4
.L_11:
        /*0028*/ 	.byte	0x04, 0x17
        /*002a*/ 	.short	(.L_13 - .L_12)
.L_12:
        /*002c*/ 	.word	0x00000000
        /*0030*/ 	.short	0x000b
        /*0032*/ 	.short	0x0038
        /*0034*/ 	.byte	0x00, 0xf0, 0x11, 0x00


	//----- nvinfo : EIATTR_KPARAM_INFO
	.align		4
.L_13:
        /*0038*/ 	.byte	0x04, 0x17
        /*003a*/ 	.short	(.L_15 - .L_14)
.L_14:
        /*003c*/ 	.word	0x00000000
        /*0040*/ 	.short	0x000a
        /*0042*/ 	.short	0x0034
        /*0044*/ 	.byte	0x00, 0xf0, 0x11, 0x00


	//----- nvinfo : EIATTR_KPARAM_INFO
	.align		4
.L_15:
        /*0048*/ 	.byte	0x04, 0x17
        /*004a*/ 	.short	(.L_17 - .L_16)
.L_16:
        /*004c*/ 	.word	0x00000000
        /*0050*/ 	.short	0x0009
        /*0052*/ 	.short	0x0030
        /*0054*/ 	.byte	0x00, 0xf0, 0x11, 0x00


	//----- nvinfo : EIATTR_KPARAM_INFO
	.align		4
.L_17:
        /*0058*/ 	.byte	0x04, 0x17
        /*005a*/ 	.short	(.L_19 - .L_18)
.L_18:
        /*005c*/ 	.word	0x00000000
        /*0060*/ 	.short	0x0008
        /*0062*/ 	.short	0x002c
        /*0064*/ 	.byte	0x00, 0xf0, 0x11, 0x00


	//----- nvinfo : EIATTR_KPARAM_INFO
	.align		4
.L_19:
        /*0068*/ 	.byte	0x04, 0x17
        /*006a*/ 	.short	(.L_21 - .L_20)
.L_20:
        /*006c*/ 	.word	0x00000000
        /*0070*/ 	.short	0x0007
        /*0072*/ 	.short	0x0028
        /*0074*/ 	.byte	0x00, 0xf0, 0x11, 0x00


	//----- nvinfo : EIATTR_KPARAM_INFO
	.align		4
.L_21:
        /*0078*/ 	.byte	0x04, 0x17
        /*007a*/ 	.short	(.L_23 - .L_22)
.L_22:
        /*007c*/ 	.word	0x00000000
        /*0080*/ 	.short	0x0006
        /*0082*/ 	.short	0x0024
        /*0084*/ 	.byte	0x00, 0xf0, 0x11, 0x00


	//----- nvinfo : EIATTR_KPARAM_INFO
	.align		4
.L_23:
        /*0088*/ 	.byte	0x04, 0x17
        /*008a*/ 	.short	(.L_25 - .L_24)
.L_24:
        /*008c*/ 	.word	0x00000000
        /*0090*/ 	.short	0x0005
        /*0092*/ 	.short	0x0020
        /*0094*/ 	.byte	0x00, 0xf0, 0x11, 0x00


	//----- nvinfo : EIATTR_KPARAM_INFO
	.align		4
.L_25:
        /*0098*/ 	.byte	0x04, 0x17
        /*009a*/ 	.short	(.L_27 - .L_26)
.L_26:
        /*009c*/ 	.word	0x00000000
        /*00a0*/ 	.short	0x0004
        /*00a2*/ 	.short	0x001c
        /*00a4*/ 	.byte	0x00, 0xf0, 0x11, 0x00


	//----- nvinfo : EIATTR_KPARAM_INFO
	.align		4
.L_27:
        /*00a8*/ 	.byte	0x04, 0x17
        /*00aa*/ 	.short	(.L_29 - .L_28)
.L_28:
        /*00ac*/ 	.word	0x00000000
        /*00b0*/ 	.short	0x0003
        /*00b2*/ 	.short	0x0018
        /*00b4*/ 	.byte	0x00, 0xf0, 0x11, 0x00


	//----- nvinfo : EIATTR_KPARAM_INFO
	.align		4
.L_29:
        /*00b8*/ 	.byte	0x04, 0x17
        /*00ba*/ 	.short	(.L_31 - .L_30)
.L_30:
        /*00bc*/ 	.word	0x00000000
        /*00c0*/ 	.short	0x0002
        /*00c2*/ 	.short	0x0010
        /*00c4*/ 	.byte	0x00, 0xf4, 0x21, 0x00


	//----- nvinfo : EIATTR_KPARAM_INFO
	.align		4
.L_31:
        /*00c8*/ 	.byte	0x04, 0x17
        /*00ca*/ 	.short	(.L_33 - .L_32)
.L_32:
        /*00cc*/ 	.word	0x00000000
        /*00d0*/ 	.short	0x0001
        /*00d2*/ 	.short	0x0008
        /*00d4*/ 	.byte	0x00, 0xf4, 0x21, 0x00


	//----- nvinfo : EIATTR_KPARAM_INFO
	.align		4
.L_33:
        /*00d8*/ 	.byte	0x04, 0x17
        /*00da*/ 	.short	(.L_35 - .L_34)
.L_34:
        /*00dc*/ 	.word	0x00000000
        /*00e0*/ 	.short	0x0000
        /*00e2*/ 	.short	0x0000
        /*00e4*/ 	.byte	0x00, 0xf4, 0x21, 0x00


	//----- nvinfo : EIATTR_SPARSE_MMA_MASK
	.align		4
.L_35:
        /*00e8*/ 	.byte	0x03, 0x50
        /*00ea*/ 	.short	0x0000


	//----- nvinfo : EIATTR_MAXREG_COUNT
	.align		4
        /*00ec*/ 	.byte	0x03, 0x1b
        /*00ee*/ 	.short	0x00ff


	//----- nvinfo : EIATTR_NUM_BARRIERS
	.align		4
        /*00f0*/ 	.byte	0x02, 0x4c
        /*00f2*/ 	.byte	0x01
	.zero		1


	//----- nvinfo : EIATTR_MERCURY_ISA_VERSION
	.align		4
        /*00f4*/ 	.byte	0x03, 0x5f
        /*00f6*/ 	.short	0x0101


	//----- nvinfo : EIATTR_EXIT_INSTR_OFFSETS
	.align		4
        /*00f8*/ 	.byte	0x04, 0x1c
        /*00fa*/ 	.short	(.L_37 - .L_36)


	//   ....[0]....
.L_36:
        /*00fc*/ 	.word	0x000021f0


	//   ....[1]....
        /*0100*/ 	.word	0x00002210


	//----- nvinfo : EIATTR_REQNTID
	.align		4
.L_37:
        /*0104*/ 	.byte	0x04, 0x10
        /*0106*/ 	.short	(.L_39 - .L_38)
.L_38:
        /*0108*/ 	.word	0x00000100
        /*010c*/ 	.word	0x00000001
        /*0110*/ 	.word	0x00000001


	//----- nvinfo : EIATTR_CBANK_PARAM_SIZE
	.align		4
.L_39:
        /*0114*/ 	.byte	0x03, 0x19
        /*0116*/ 	.short	0x0050


	//----- nvinfo : EIATTR_PARAM_CBANK
	.align		4
        /*0118*/ 	.byte	0x04, 0x0a
        /*011a*/ 	.short	(.L_41 - .L_40)
	.align		4
.L_40:
        /*011c*/ 	.word	index@(.nv.constant0.matmul_kernel)
        /*0120*/ 	.short	0x0210
        /*0122*/ 	.short	0x0050


	//----- nvinfo : EIATTR_SW_WAR
	.align		4
.L_41:
        /*0124*/ 	.byte	0x04, 0x36
        /*0126*/ 	.short	(.L_43 - .L_42)
.L_42:
        /*0128*/ 	.word	0x00000008
.L_43:


//--------------------- .nv.callgraph             --------------------------
	.section	.nv.callgraph,"",@"SHT_CUDA_CALLGRAPH"
	.align	4
	.sectionentsize	8
	.align		4
        /*0000*/ 	.word	0x00000000
	.align		4
        /*0004*/ 	.word	0xffffffff
	.align		4
        /*0008*/ 	.word	0x00000000
	.align		4
        /*000c*/ 	.word	0xfffffffe
	.align		4
        /*0010*/ 	.word	0x00000000
	.align		4
        /*0014*/ 	.word	0xfffffffd
	.align		4
        /*0018*/ 	.word	0x00000000
	.align		4
        /*001c*/ 	.word	0xfffffffc


//--------------------- .text.matmul_kernel       --------------------------
	.section	.text.matmul_kernel,"ax",@progbits
	.align	128
        .global         matmul_kernel
        .type           matmul_kernel,@function
        .size           matmul_kernel,(.L_x_4 - matmul_kernel)
        .other          matmul_kernel,@"STO_CUDA_ENTRY STV_DEFAULT"
matmul_kernel:
.text.matmul_kernel:
[----:B------:R-:W-:Y:S08]  /*0000*/  LDC R1, c[0x0][0x28] ;  /* 0x00000a00ff017b82 */ /* 0x000ff00000000800 */
[----:B------:R-:W0:Y:S01]  /*0010*/  LDC.64 R8, c[0x0][0x228] ;  /* 0x00008a00ff087b82 */ /* 0x000e220000000a00 */
[----:B------:R-:W1:Y:S01]  /*0020*/  S2R R5, SR_CTAID.X ;  /* 0x0000000000057919 */ /* 0x000e620000002500 */
[----:B------:R-:W-:Y:S01]  /*0030*/  UMOV UR4, 0x400 ;  /* 0x0000040000047882 */ /* 0x000fe20000000000 */
[----:B------:R-:W-:Y:S01]  /*0040*/  ULDC.64 UR6, c[0x0][0x208] ;  /* 0x0000820000067ab9 */ /* 0x000fe20000000a00 */
[----:B------:R-:W2:Y:S04]  /*0050*/  S2R R41, SR_TID.X ;  /* 0x0000000000297919 */ /* 0x000ea80000002100 */
[----:B------:R-:W3:Y:S08]  /*0060*/  LDC R62, c[0x0][0x230] ;  /* 0x00008c00ff3e7b82 */ /* 0x000ef00000000800 */
[----:B------:R-:W4:Y:S01]  /*0070*/  S2UR UR5, SR_CgaCtaId ;  /* 0x00000000000579c3 */ /* 0x000f220000008800 */
[----:B0-----:R-:W-:-:S05]  /*0080*/  VIADD R0, R9, 0x3f ;  /* 0x0000003f09007836 */ /* 0x001fca0000000000 */
[----:B------:R-:W-:Y:S01]  /*0090*/  SHF.R.S32.HI R3, RZ, 0x1f, R0 ;  /* 0x0000001fff037819 */ /* 0x000fe20000011400 */
[----:B---3--:R-:W-:-:S03]  /*00a0*/  VIADD R62, R62, 0x1f ;  /* 0x0000001f3e3e7836 */ /* 0x008fc60000000000 */
[----:B------:R-:W-:Y:S02]  /*00b0*/  LEA.HI R3, R3, R0, RZ, 0x6 ;  /* 0x0000000003037211 */ /* 0x000fe400078f30ff */
[----:B-1----:R-:W-:Y:S02]  /*00c0*/  IABS R10, R5 ;  /* 0x00000005000a7213 */ /* 0x002fe40000000000 */
[----:B------:R-:W-:Y:S02]  /*00d0*/  SHF.R.S32.HI R3, RZ, 0x6, R3 ;  /* 0x00000006ff037819 */ /* 0x000fe40000011403 */
[----:B--2---:R-:W-:Y:S01]  /*00e0*/  SHF.R.U32.HI R67, RZ, 0x5, R41 ;  /* 0x00000005ff437819 */ /* 0x004fe20000011629 */
[----:B----4-:R-:W-:Y:S01]  /*00f0*/  ULEA UR4, UR5, UR4, 0x18 ;  /* 0x0000000405047291 */ /* 0x010fe2000f8ec03f */
[----:B------:R-:W-:Y:S01]  /*0100*/  LOP3.LUT R68, R41, 0x1f, RZ, 0xc0, !PT ;  /* 0x0000001f29447812 */ /* 0x000fe200078ec0ff */
[----:B------:R-:W-:Y:S01]  /*0110*/  IMAD.SHL.U32 R4, R3, 0x8, RZ ;  /* 0x0000000803047824 */ /* 0x000fe200078e00ff */
[----:B------:R-:W-:Y:S01]  /*0120*/  SGXT.U32 R67, R67, 0x3 ;  /* 0x000000034343781a */ /* 0x000fe20000000000 */
[----:B------:R-:W-:Y:S01]  /*0130*/  ULDC UR5, c[0x0][0x230] ;  /* 0x00008c0000057ab9 */ /* 0x000fe20000000800 */
[----:B------:R-:W-:-:S02]  /*0140*/  LEA.HI R63, R41, 0x18, RZ, 0x1b ;  /* 0x00000018293f7811 */ /* 0x000fc400078fd8ff */
[-C--:B------:R-:W-:Y:S02]  /*0150*/  IABS R7, R4.reuse ;  /* 0x0000000400077213 */ /* 0x080fe40000000000 */
[----:B------:R-:W-:Y:S02]  /*0160*/  IABS R12, R4 ;  /* 0x00000004000c7213 */ /* 0x000fe40000000000 */
[----:B------:R-:W0:Y:S01]  /*0170*/  I2F.RP R0, R7 ;  /* 0x0000000700007306 */ /* 0x000e220000209400 */
[C---:B------:R-:W-:Y:S02]  /*0180*/  LOP3.LUT R66, R67.reuse, 0x8, RZ, 0xfc, !PT ;  /* 0x0000000843427812 */ /* 0x040fe400078efcff */
[----:B------:R-:W-:-:S05]  /*0190*/  LOP3.LUT R65, R67, 0x10, RZ, 0xfc, !PT ;  /* 0x0000001043417812 */ /* 0x000fca00078efcff */
[----:B0-----:R-:W0:Y:S02]  /*01a0*/  MUFU.RCP R0, R0 ;  /* 0x0000000000007308 */ /* 0x001e240000001000 */
[----:B0-----:R-:W-:Y:S02]  /*01b0*/  VIADD R2, R0, 0xffffffe ;  /* 0x0ffffffe00027836 */ /* 0x001fe40000000000 */
[----:B------:R-:W-:-:S04]  /*01c0*/  IMAD.MOV R0, RZ, RZ, -R12 ;  /* 0x000000ffff007224 */ /* 0x000fc800078e0a0c */
[----:B------:R0:W1:Y:S02]  /*01d0*/  F2I.FTZ.U32.TRUNC.NTZ R3, R2 ;  /* 0x0000000200037305 */ /* 0x000064000021f000 */
[----:B0-----:R-:W-:Y:S02]  /*01e0*/  IMAD.MOV.U32 R2, RZ, RZ, RZ ;  /* 0x000000ffff027224 */ /* 0x001fe400078e00ff */
[----:B-1----:R-:W-:-:S04]  /*01f0*/  IMAD.MOV R6, RZ, RZ, -R3 ;  /* 0x000000ffff067224 */ /* 0x002fc800078e0a03 */
[----:B------:R-:W-:Y:S02]  /*0200*/  IMAD R11, R6, R7, RZ ;  /* 0x00000007060b7224 */ /* 0x000fe400078e02ff */
[----:B------:R-:W-:Y:S02]  /*0210*/  IMAD.MOV.U32 R6, RZ, RZ, R10 ;  /* 0x000000ffff067224 */ /* 0x000fe400078e000a */
[----:B------:R-:W-:-:S06]  /*0220*/  IMAD.HI.U32 R3, R3, R11, R2 ;  /* 0x0000000b03037227 */ /* 0x000fcc00078e0002 */
[----:B------:R-:W-:-:S04]  /*0230*/  IMAD.HI.U32 R3, R3, R6, RZ ;  /* 0x0000000603037227 */ /* 0x000fc800078e00ff */
[----:B------:R-:W-:-:S05]  /*0240*/  IMAD R0, R3, R0, R6 ;  /* 0x0000000003007224 */ /* 0x000fca00078e0206 */
[----:B------:R-:W-:-:S13]  /*0250*/  ISETP.GT.U32.AND P1, PT, R7, R0, PT ;  /* 0x000000000700720c */ /* 0x000fda0003f24070 */
[----:B------:R-:W-:Y:S02]  /*0260*/  @!P1 IMAD.IADD R0, R0, 0x1, -R7 ;  /* 0x0000000100009824 */ /* 0x000fe400078e0a07 */
[----:B------:R-:W-:Y:S01]  /*0270*/  @!P1 VIADD R3, R3, 0x1 ;  /* 0x0000000103039836 */ /* 0x000fe20000000000 */
[----:B------:R-:W-:Y:S02]  /*0280*/  ISETP.NE.AND P1, PT, R4, RZ, PT ;  /* 0x000000ff0400720c */ /* 0x000fe40003f25270 */
[----:B------:R-:W-:Y:S02]  /*0290*/  ISETP.GE.U32.AND P0, PT, R0, R7, PT ;  /* 0x000000070000720c */ /* 0x000fe40003f06070 */
[----:B------:R-:W-:-:S04]  /*02a0*/  LOP3.LUT R0, R5, R4, RZ, 0x3c, !PT ;  /* 0x0000000405007212 */ /* 0x000fc800078e3cff */
[----:B------:R-:W-:Y:S01]  /*02b0*/  ISETP.GE.AND P2, PT, R0, RZ, PT ;  /* 0x000000ff0000720c */ /* 0x000fe20003f46270 */
[----:B------:R-:W-:-:S06]  /*02c0*/  VIADD R0, R8, 0x1f ;  /* 0x0000001f08007836 */ /* 0x000fcc0000000000 */
[----:B------:R-:W-:-:S04]  /*02d0*/  @P0 VIADD R3, R3, 0x1 ;  /* 0x0000000103030836 */ /* 0x000fc80000000000 */
[----:B------:R-:W-:Y:S01]  /*02e0*/  IMAD.MOV.U32 R2, RZ, RZ, R3 ;  /* 0x000000ffff027224 */ /* 0x000fe200078e0003 */
[----:B------:R-:W-:-:S03]  /*02f0*/  SHF.R.S32.HI R3, RZ, 0x1f, R0 ;  /* 0x0000001fff037819 */ /* 0x000fc60000011400 */
[----:B------:R-:W-:Y:S01]  /*0300*/  @!P2 IMAD.MOV R2, RZ, RZ, -R2 ;  /* 0x000000ffff02a224 */ /* 0x000fe200078e0a02 */
[----:B------:R-:W-:Y:S02]  /*0310*/  @!P1 LOP3.LUT R2, RZ, R4, RZ, 0x33, !PT ;  /* 0x00000004ff029212 */ /* 0x000fe400078e33ff */
[----:B------:R-:W-:-:S03]  /*0320*/  LEA.HI R3, R3, R0, RZ, 0x5 ;  /* 0x0000000003037211 */ /* 0x000fc600078f28ff */
[----:B------:R-:W-:Y:S02]  /*0330*/  IMAD.SHL.U32 R6, R2, 0x8, RZ ;  /* 0x0000000802067824 */ /* 0x000fe400078e00ff */
[----:B------:R-:W-:-:S03]  /*0340*/  IMAD.MOV R2, RZ, RZ, -R2 ;  /* 0x000000ffff027224 */ /* 0x000fc600078e0a02 */
[----:B------:R-:W-:Y:S01]  /*0350*/  LEA.HI.SX32 R3, R3, -R6, 0x1b ;  /* 0x8000000603037211 */ /* 0x000fe200078fdaff */
[----:B------:R-:W-:-:S03]  /*0360*/  IMAD R4, R4, R2, R5 ;  /* 0x0000000204047224 */ /* 0x000fc600078e0205 */
[----:B------:R-:W-:Y:S02]  /*0370*/  VIMNMX R13, R3, 0x8, PT ;  /* 0x00000008030d7848 */ /* 0x000fe40003fe0100 */
[----:B------:R-:W-:Y:S02]  /*0380*/  IABS R11, R4 ;  /* 0x00000004000b7213 */ /* 0x000fe40000000000 */
[----:B------:R-:W-:-:S04]  /*0390*/  IABS R7, R13 ;  /* 0x0000000d00077213 */ /* 0x000fc80000000000 */
[----:B------:R-:W0:Y:S08]  /*03a0*/  I2F.RP R0, R7 ;  /* 0x0000000700007306 */ /* 0x000e300000209400 */
[----:B0-----:R-:W0:Y:S02]  /*03b0*/  MUFU.RCP R0, R0 ;  /* 0x0000000000007308 */ /* 0x001e240000001000 */
[----:B0-----:R-:W-:-:S06]  /*03c0*/  VIADD R3, R0, 0xffffffe ;  /* 0x0ffffffe00037836 */ /* 0x001fcc0000000000 */
[----:B------:R-:W0:Y:S02]  /*03d0*/  F2I.FTZ.U32.TRUNC.NTZ R3, R3 ;  /* 0x0000000300037305 */ /* 0x000e24000021f000 */
[----:B0-----:R-:W-:-:S04]  /*03e0*/  IMAD.MOV R10, RZ, RZ, -R3 ;  /* 0x000000ffff0a7224 */ /* 0x001fc800078e0a03 */
[----:B------:R-:W-:Y:S01]  /*03f0*/  IMAD.MOV.U32 R2, RZ, RZ, R10 ;  /* 0x000000ffff027224 */ /* 0x000fe200078e000a */
[----:B------:R-:W-:-:S03]  /*0400*/  IABS R10, R13 ;  /* 0x0000000d000a7213 */ /* 0x000fc60000000000 */
[----:B------:R-:W-:Y:S02]  /*0410*/  IMAD R5, R2, R7, RZ ;  /* 0x0000000702057224 */ /* 0x000fe400078e02ff */
[----:B------:R-:W-:Y:S02]  /*0420*/  IMAD.MOV.U32 R2, RZ, RZ, RZ ;  /* 0x000000ffff027224 */ /* 0x000fe400078e00ff */
[----:B------:R-:W-:Y:S02]  /*0430*/  IMAD.MOV R0, RZ, RZ, -R10 ;  /* 0x000000ffff007224 */ /* 0x000fe400078e0a0a */
        /* <DEDUP_REMOVED lines=9> */
[----:B------:R-:W-:-:S07]  /*04d0*/  ISETP.GE.AND P2, PT, R0, RZ, PT ;  /* 0x000000ff0000720c */ /* 0x000fce0003f46270 */
[----:B------:R-:W-:Y:S01]  /*04e0*/  @P0 VIADD R2, R2, 0x1 ;  /* 0x0000000102020836 */ /* 0x000fe20000000000 */
[----:B------:R-:W-:-:S05]  /*04f0*/  ISETP.GT.AND P0, PT, R62, 0x1f, PT ;  /* 0x0000001f3e00780c */ /* 0x000fca0003f04270 */
[----:B------:R-:W-:Y:S01]  /*0500*/  @!P2 IMAD.MOV R2, RZ, RZ, -R2 ;  /* 0x000000ffff02a224 */ /* 0x000fe200078e0a02 */
[----:B------:R-:W-:-:S05]  /*0510*/  @!P1 LOP3.LUT R2, RZ, R13, RZ, 0x33, !PT ;  /* 0x0000000dff029212 */ /* 0x000fca00078e33ff */
[----:B------:R-:W-:Y:S02]  /*0520*/  IMAD.MOV R0, RZ, RZ, -R2 ;  /* 0x000000ffff007224 */ /* 0x000fe400078e0a02 */
[----:B------:R-:W-:Y:S02]  /*0530*/  IMAD.SHL.U32 R2, R2, 0x40, RZ ;  /* 0x0000004002027824 */ /* 0x000fe400078e00ff */
[----:B------:R-:W-:Y:S02]  /*0540*/  IMAD R0, R13, R0, R4 ;  /* 0x000000000d007224 */ /* 0x000fe400078e0204 */
[----:B------:R-:W-:Y:S01]  /*0550*/  IMAD.IADD R55, R2, 0x1, R63 ;  /* 0x0000000102377824 */ /* 0x000fe200078e023f */
[----:B------:R-:W-:Y:S01]  /*0560*/  LEA.HI R54, R41, R2, RZ, 0x1b ;  /* 0x0000000229367211 */ /* 0x000fe200078fd8ff */
[----:B------:R-:W-:Y:S01]  /*0570*/  IMAD.IADD R3, R6, 0x1, R0 ;  /* 0x0000000106037824 */ /* 0x000fe200078e0200 */
[C---:B------:R-:W-:Y:S02]  /*0580*/  LOP3.LUT R58, R2.reuse, R67, RZ, 0xfc, !PT ;  /* 0x00000043023a7212 */ /* 0x040fe400078efcff */
[--C-:B------:R-:W-:Y:S01]  /*0590*/  LOP3.LUT R57, R2, 0x8, R67.reuse, 0xfe, !PT ;  /* 0x0000000802397812 */ /* 0x100fe200078efe43 */
[----:B------:R-:W-:Y:S01]  /*05a0*/  VIADD R54, R54, 0x38 ;  /* 0x0000003836367836 */ /* 0x000fe20000000000 */
[----:B------:R-:W-:Y:S01]  /*05b0*/  LOP3.LUT R56, R2, 0x10, R67, 0xfe, !PT ;  /* 0x0000001002387812 */ /* 0x000fe200078efe43 */
[----:B------:R-:W-:Y:S01]  /*05c0*/  IMAD R50, R3, 0x20, R68 ;  /* 0x0000002003327824 */ /* 0x000fe200078e0244 */
[----:B------:R-:W-:-:S02]  /*05d0*/  LOP3.LUT R53, R58, 0x20, RZ, 0xfc, !PT ;  /* 0x000000203a357812 */ /* 0x000fc400078efcff */
[C---:B------:R-:W-:Y:S02]  /*05e0*/  LOP3.LUT R52, R58.reuse, 0x28, RZ, 0xfc, !PT ;  /* 0x000000283a347812 */ /* 0x040fe400078efcff */
[----:B------:R-:W-:Y:S01]  /*05f0*/  LOP3.LUT R51, R58, 0x30, RZ, 0xfc, !PT ;  /* 0x000000303a337812 */ /* 0x000fe200078efcff */
[----:B------:R-:W-:Y:S06]  /*0600*/  @P0 BRA `(.L_x_0) ;  /* 0x00000000001c0947 */ /* 0x000fec0003800000 */
[C---:B------:R-:W-:Y:S01]  /*0610*/  LOP3.LUT R47, R41.reuse, 0x80, RZ, 0xc0, !PT ;  /* 0x00000080292f7812 */ /* 0x040fe200078ec0ff */
[----:B------:R-:W-:Y:S01]  /*0620*/  IMAD.SHL.U32 R46, R41, 0x40, RZ ;  /* 0x00000040292e7824 */ /* 0x000fe200078e00ff */
[----:B------:R-:W-:Y:S02]  /*0630*/  CS2R R20, SRZ ;  /* 0x0000000000147805 */ /* 0x000fe4000001ff00 */
[----:B------:R-:W-:Y:S02]  /*0640*/  CS2R R22, SRZ ;  /* 0x0000000000167805 */ /* 0x000fe4000001ff00 */
[----:B------:R-:W-:Y:S02]  /*0650*/  CS2R R24, SRZ ;  /* 0x0000000000187805 */ /* 0x000fe4000001ff00 */
[----:B------:R-:W-:Y:S01]  /*0660*/  CS2R R26, SRZ ;  /* 0x00000000001a7805 */ /* 0x000fe2000001ff00 */
[----:B------:R-:W-:Y:S06]  /*0670*/  BRA `(.L_x_1) ;  /* 0x0000001400587947 */ /* 0x000fec0003800000 */
.L_x_0:
[----:B------:R-:W-:Y:S01]  /*0680*/  IABS R0, R9 ;  /* 0x0000000900007213 */ /* 0x000fe20000000000 */
[C---:B------:R-:W-:Y:S01]  /*0690*/  IMAD.SHL.U32 R5, R41.reuse, 0x8, RZ ;  /* 0x0000000829057824 */ /* 0x040fe200078e00ff */
[----:B------:R-:W-:Y:S01]  /*06a0*/  IABS R4, R8 ;  /* 0x0000000800047213 */ /* 0x000fe20000000000 */
[C---:B------:R-:W-:Y:S01]  /*06b0*/  IMAD.SHL.U32 R40, R41.reuse, 0x2, RZ ;  /* 0x0000000229287824 */ /* 0x040fe200078e00ff */
[----:B------:R-:W0:Y:S01]  /*06c0*/  I2F.RP R2, R0 ;  /* 0x0000000000027306 */ /* 0x000e220000209400 */
[--C-:B------:R-:W-:Y:S01]  /*06d0*/  SHF.R.S32.HI R10, RZ, 0x2, R41.reuse ;  /* 0x00000002ff0a7819 */ /* 0x100fe20000011429 */
[----:B------:R-:W-:Y:S01]  /*06e0*/  ULDC UR8, c[0x0][0x240] ;  /* 0x0000900000087ab9 */ /* 0x000fe20000000800 */
[----:B------:R-:W-:Y:S01]  /*06f0*/  SHF.R.U32.HI R43, RZ, 0x2, R41 ;  /* 0x00000002ff2b7819 */ /* 0x000fe20000011629 */
[C---:B------:R-:W-:Y:S01]  /*0700*/  IMAD.SHL.U32 R46, R41.reuse, 0x40, RZ ;  /* 0x00000040292e7824 */ /* 0x040fe200078e00ff */
[----:B------:R-:W-:Y:S01]  /*0710*/  SGXT R10, R10, 0x1 ;  /* 0x000000010a0a781a */ /* 0x000fe20000000200 */
[----:B------:R-:W-:Y:S01]  /*0720*/  ULDC UR9, c[0x0][0x234] ;  /* 0x00008d0000097ab9 */ /* 0x000fe20000000800 */
[----:B------:R-:W-:Y:S01]  /*0730*/  LOP3.LUT R47, R41, 0x80, RZ, 0xc0, !PT ;  /* 0x00000080292f7812 */ /* 0x000fe200078ec0ff */
[----:B------:R-:W1:Y:S01]  /*0740*/  I2F.RP R3, R4 ;  /* 0x0000000400037306 */ /* 0x000e620000209400 */
[----:B------:R-:W-:Y:S01]  /*0750*/  LOP3.LUT R10, R10, 0x90, RZ, 0xc0, !PT ;  /* 0x000000900a0a7812 */ /* 0x000fe200078ec0ff */
[----:B------:R-:W-:Y:S01]  /*0760*/  ULDC.64 UR12, c[0x0][0x218] ;  /* 0x00008600000c7ab9 */ /* 0x000fe20000000a00 */
[----:B------:R-:W-:Y:S01]  /*0770*/  SHF.R.S32.HI R11, RZ, 0x1f, R62 ;  /* 0x0000001fff0b7819 */ /* 0x000fe2000001143e */
[----:B------:R-:W-:Y:S01]  /*0780*/  ULDC.64 UR10, c[0x0][0x210] ;  /* 0x00008400000a7ab9 */ /* 0x000fe20000000a00 */
[----:B------:R-:W-:-:S02]  /*0790*/  LOP3.LUT R13, R10, 0x300, R5, 0xf8, !PT ;  /* 0x000003000a0d7812 */ /* 0x000fc400078ef805 */
[----:B------:R-:W-:Y:S02]  /*07a0*/  CS2R R24, SRZ ;  /* 0x0000000000187805 */ /* 0x000fe4000001ff00 */
[----:B------:R-:W-:Y:S01]  /*07b0*/  LOP3.LUT R5, R41, 0x3, RZ, 0xc0, !PT ;  /* 0x0000000329057812 */ /* 0x000fe200078ec0ff */
[----:B0-----:R-:W0:Y:S01]  /*07c0*/  MUFU.RCP R2, R2 ;  /* 0x0000000200027308 */ /* 0x001e220000001000 */
[----:B------:R-:W-:Y:S02]  /*07d0*/  SGXT.U32 R43, R43, 0x3 ;  /* 0x000000032b2b781a */ /* 0x000fe40000000000 */
[----:B------:R-:W-:Y:S02]  /*07e0*/  CS2R R26, SRZ ;  /* 0x00000000001a7805 */ /* 0x000fe4000001ff00 */
[----:B------:R-:W-:Y:S01]  /*07f0*/  LEA.HI R62, R11, R62, RZ, 0x5 ;  /* 0x0000003e0b3e7211 */ /* 0x000fe200078f28ff */
[----:B------:R-:W-:Y:S01]  /*0800*/  IMAD R10, R5, 0x88, RZ ;  /* 0x00000088050a7824 */ /* 0x000fe200078e02ff */
[----:B------:R-:W-:-:S02]  /*0810*/  LOP3.LUT R40, R13, 0x10, R40, 0x78, !PT ;  /* 0x000000100d287812 */ /* 0x000fc400078e7828 */
[----:B------:R-:W-:Y:S01]  /*0820*/  IABS R17, R52 ;  /* 0x0000003400117213 */ /* 0x000fe20000000000 */
[----:B-1----:R-:W1:Y:S01]  /*0830*/  MUFU.RCP R3, R3 ;  /* 0x0000000300037308 */ /* 0x002e620000001000 */
[----:B------:R-:W-:Y:S02]  /*0840*/  IABS R19, R53 ;  /* 0x0000003500137213 */ /* 0x000fe40000000000 */
[----:B------:R-:W-:Y:S02]  /*0850*/  IABS R23, R50 ;  /* 0x0000003200177213 */ /* 0x000fe40000000000 */
[----:B------:R-:W-:Y:S01]  /*0860*/  SHF.R.S32.HI R62, RZ, 0x5, R62 ;  /* 0x00000005ff3e7819 */ /* 0x000fe2000001143e */
[----:B0-----:R-:W-:-:S04]  /*0870*/  VIADD R6, R2, 0xffffffe ;  /* 0x0ffffffe02067836 */ /* 0x001fc80000000000 */
[----:B------:R0:W2:Y:S01]  /*0880*/  F2I.FTZ.U32.TRUNC.NTZ R7, R6 ;  /* 0x0000000600077305 */ /* 0x0000a2000021f000 */
[----:B-1----:R-:W-:-:S07]  /*0890*/  VIADD R2, R3, 0xffffffe ;  /* 0x0ffffffe03027836 */ /* 0x002fce0000000000 */
[----:B------:R1:W3:Y:S01]  /*08a0*/  F2I.FTZ.U32.TRUNC.NTZ R3, R2 ;  /* 0x0000000200037305 */ /* 0x0002e2000021f000 */
[----:B0-----:R-:W-:-:S04]  /*08b0*/  SHF.R.U32.HI R6, RZ, 0x3, R47 ;  /* 0x00000003ff067819 */ /* 0x001fc8000001162f */
[----:B------:R-:W-:Y:S01]  /*08c0*/  LOP3.LUT R43, R10, R43, R6, 0x1e, !PT ;  /* 0x0000002b0a2b7212 */ /* 0x000fe200078e1e06 */
[----:B------:R-:W-:Y:S02]  /*08d0*/  IMAD.MOV.U32 R6, RZ, RZ, RZ ;  /* 0x000000ffff067224 */ /* 0x000fe400078e00ff */
[----:B--2---:R-:W-:Y:S01]  /*08e0*/  IMAD.MOV R15, RZ, RZ, -R7 ;  /* 0x000000ffff0f7224 */ /* 0x004fe200078e0a07 */
[----:B------:R-:W-:Y:S01]  /*08f0*/  LOP3.LUT R60, R43, 0x8, RZ, 0x3c, !PT ;  /* 0x000000082b3c7812 */ /* 0x000fe200078e3cff */
[----:B-1----:R-:W-:Y:S02]  /*0900*/  IMAD.MOV.U32 R2, RZ, RZ, RZ ;  /* 0x000000ffff027224 */ /* 0x002fe400078e00ff */
[----:B------:R-:W-:Y:S01]  /*0910*/  IMAD R11, R15, R0, RZ ;  /* 0x000000000f0b7224 */ /* 0x000fe200078e02ff */
[----:B------:R-:W-:Y:S01]  /*0920*/  IABS R15, R51 ;  /* 0x00000033000f7213 */ /* 0x000fe20000000000 */
[----:B---3--:R-:W-:Y:S02]  /*0930*/  IMAD.MOV R21, RZ, RZ, -R3 ;  /* 0x000000ffff157224 */ /* 0x008fe400078e0a03 */
[----:B------:R-:W-:Y:S01]  /*0940*/  IMAD.HI.U32 R6, R7, R11, R6 ;  /* 0x0000000b07067227 */ /* 0x000fe200078e0006 */
[----:B------:R-:W-:-:S03]  /*0950*/  IABS R11, R54 ;  /* 0x00000036000b7213 */ /* 0x000fc60000000000 */
[----:B------:R-:W-:Y:S02]  /*0960*/  IMAD R21, R21, R4, RZ ;  /* 0x0000000415157224 */ /* 0x000fe400078e02ff */
[----:B------:R-:W-:-:S04]  /*0970*/  IMAD.HI.U32 R7, R6, R11, RZ ;  /* 0x0000000b06077227 */ /* 0x000fc800078e00ff */
[----:B------:R-:W-:Y:S02]  /*0980*/  IMAD.MOV R13, RZ, RZ, -R7 ;  /* 0x000000ffff0d7224 */ /* 0x000fe400078e0a07 */
[----:B------:R-:W-:-:S04]  /*0990*/  IMAD.HI.U32 R10, R6, R15, RZ ;  /* 0x0000000f060a7227 */ /* 0x000fc800078e00ff */
[----:B------:R-:W-:Y:S01]  /*09a0*/  IMAD.HI.U32 R12, R3, R21, R2 ;  /* 0x00000015030c7227 */ /* 0x000fe200078e0002 */
[----:B------:R-:W-:-:S03]  /*09b0*/  IABS R21, R58 ;  /* 0x0000003a00157213 */ /* 0x000fc60000000000 */
[----:B------:R-:W-:-:S04]  /*09c0*/  IMAD.HI.U32 R7, R6, R17, RZ ;  /* 0x0000001106077227 */ /* 0x000fc800078e00ff */
[----:B------:R-:W-:Y:S01]  /*09d0*/  IMAD R3, R0, R13, R11 ;  /* 0x0000000d00037224 */ /* 0x000fe200078e020b */
[----:B------:R-:W-:Y:S01]  /*09e0*/  IABS R13, R55 ;  /* 0x00000037000d7213 */ /* 0x000fe20000000000 */
[----:B------:R-:W-:-:S03]  /*09f0*/  IMAD.HI.U32 R2, R6, R19, RZ ;  /* 0x0000001306027227 */ /* 0x000fc600078e00ff */
[C---:B------:R-:W-:Y:S01]  /*0a00*/  ISETP.GT.U32.AND P5, PT, R0.reuse, R3, PT ;  /* 0x000000030000720c */ /* 0x040fe20003fa4070 */
[----:B------:R-:W-:Y:S02]  /*0a10*/  IMAD.MOV R10, RZ, RZ, -R10 ;  /* 0x000000ffff0a7224 */ /* 0x000fe400078e0a0a */
[----:B------:R-:W-:Y:S02]  /*0a20*/  IMAD.MOV R11, RZ, RZ, -R7 ;  /* 0x000000ffff0b7224 */ /* 0x000fe400078e0a07 */
[----:B------:R-:W-:Y:S02]  /*0a30*/  IMAD.MOV R2, RZ, RZ, -R2 ;  /* 0x000000ffff027224 */ /* 0x000fe400078e0a02 */
[C---:B------:R-:W-:Y:S01]  /*0a40*/  IMAD R7, R0.reuse, R10, R15 ;  /* 0x0000000a00077224 */ /* 0x040fe200078e020f */
[----:B------:R-:W-:Y:S01]  /*0a50*/  IABS R10, R56 ;  /* 0x00000038000a7213 */ /* 0x000fe20000000000 */
[----:B------:R-:W-:Y:S02]  /*0a60*/  IMAD.MOV.U32 R15, RZ, RZ, R13 ;  /* 0x000000ffff0f7224 */ /* 0x000fe400078e000d */
[C---:B------:R-:W-:Y:S01]  /*0a70*/  IMAD R13, R0.reuse, R2, R19 ;  /* 0x00000002000d7224 */ /* 0x040fe200078e0213 */
[----:B------:R-:W-:Y:S01]  /*0a80*/  IABS R19, R57 ;  /* 0x0000003900137213 */ /* 0x000fe20000000000 */
[C---:B------:R-:W-:Y:S01]  /*0a90*/  IMAD R11, R0.reuse, R11, R17 ;  /* 0x0000000b000b7224 */ /* 0x040fe200078e0211 */
[----:B------:R-:W-:Y:S01]  /*0aa0*/  ISETP.GT.U32.AND P6, PT, R0, R7, PT ;  /* 0x000000070000720c */ /* 0x000fe20003fc4070 */
[----:B------:R-:W-:Y:S01]  /*0ab0*/  IMAD.HI.U32 R2, R6, R15, RZ ;  /* 0x0000000f06027227 */ /* 0x000fe200078e00ff */
[----:B------:R-:W-:-:S02]  /*0ac0*/  ISETP.GT.U32.AND P1, PT, R0, R13, PT ;  /* 0x0000000d0000720c */ /* 0x000fc40003f24070 */
[----:B------:R-:W-:Y:S01]  /*0ad0*/  ISETP.GT.U32.AND P2, PT, R0, R11, PT ;  /* 0x0000000b0000720c */ /* 0x000fe20003f44070 */
[----:B------:R-:W-:Y:S02]  /*0ae0*/  IMAD.MOV.U32 R17, RZ, RZ, R10 ;  /* 0x000000ffff117224 */ /* 0x000fe400078e000a */
[----:B------:R-:W-:Y:S02]  /*0af0*/  IMAD.MOV R14, RZ, RZ, -R2 ;  /* 0x000000ffff0e7224 */ /* 0x000fe400078e0a02 */
[----:B------:R-:W-:-:S04]  /*0b00*/  IMAD.HI.U32 R10, R6, R17, RZ ;  /* 0x00000011060a7227 */ /* 0x000fc800078e00ff */
[----:B------:R-:W-:-:S04]  /*0b10*/  IMAD.HI.U32 R2, R6, R19, RZ ;  /* 0x0000001306027227 */ /* 0x000fc800078e00ff */
[----:B------:R-:W-:-:S04]  /*0b20*/  IMAD.HI.U32 R6, R6, R21, RZ ;  /* 0x0000001506067227 */ /* 0x000fc800078e00ff */
[----:B------:R-:W-:Y:S02]  /*0b30*/  IMAD.MOV R6, RZ, RZ, -R6 ;  /* 0x000000ffff067224 */ /* 0x000fe400078e0a06 */
[----:B------:R-:W-:-:S04]  /*0b40*/  IMAD.HI.U32 R12, R12, R23, RZ ;  /* 0x000000170c0c7227 */ /* 0x000fc800078e00ff */
[----:B------:R-:W-:Y:S01]  /*0b50*/  IMAD R21, R0, R6, R21 ;  /* 0x0000000600157224 */ /* 0x000fe200078e0215 */
[----:B------:R-:W-:Y:S01]  /*0b60*/  LEA R6, R5, UR4, 0x5 ;  /* 0x0000000405067c11 */ /* 0x000fe2000f8e28ff */
[----:B------:R-:W-:Y:S01]  /*0b70*/  @!P5 IMAD.IADD R3, R3, 0x1, -R0 ;  /* 0x000000010303d824 */ /* 0x000fe200078e0a00 */
[----:B------:R-:W-:Y:S01]  /*0b80*/  LOP3.LUT R5, R46, 0x400, RZ, 0xc0, !PT ;  /* 0x000004002e057812 */ /* 0x000fe200078ec0ff */
[----:B------:R-:W-:Y:S01]  /*0b90*/  IMAD.MOV R10, RZ, RZ, -R10 ;  /* 0x000000ffff0a7224 */ /* 0x000fe200078e0a0a */
[----:B------:R-:W-:Y:S01]  /*0ba0*/  ISETP.GT.U32.AND P5, PT, R0, R21, PT ;  /* 0x000000150000720c */ /* 0x000fe20003fa4070 */
[----:B------:R-:W-:Y:S01]  /*0bb0*/  IMAD.MOV R2, RZ, RZ, -R2 ;  /* 0x000000ffff027224 */ /* 0x000fe200078e0a02 */
[----:B------:R-:W-:Y:S01]  /*0bc0*/  IADD3 R40, R40, R6, R5 ;  /* 0x0000000628287210 */ /* 0x000fe20007ffe005 */
[----:B------:R-:W-:Y:S02]  /*0bd0*/  IMAD.MOV R12, RZ, RZ, -R12 ;  /* 0x000000ffff0c7224 */ /* 0x000fe400078e0a0c */
[----:B------:R-:W-:-:S02]  /*0be0*/  IMAD R15, R0, R14, R15 ;  /* 0x0000000e000f7224 */ /* 0x000fc400078e020f */
[C---:B------:R-:W-:Y:S02]  /*0bf0*/  IMAD R17, R0.reuse, R10, R17 ;  /* 0x0000000a00117224 */ /* 0x040fe400078e0211 */
[C---:B------:R-:W-:Y:S01]  /*0c00*/  IMAD R19, R0.reuse, R2, R19 ;  /* 0x0000000200137224 */ /* 0x040fe200078e0213 */
[----:B------:R-:W-:Y:S01]  /*0c10*/  ISETP.GT.U32.AND P0, PT, R0, R15, PT ;  /* 0x0000000f0000720c */ /* 0x000fe20003f04070 */
[----:B------:R-:W-:Y:S01]  /*0c20*/  IMAD R23, R4, R12, R23 ;  /* 0x0000000c04177224 */ /* 0x000fe200078e0217 */
[C---:B------:R-:W-:Y:S01]  /*0c30*/  ISETP.GT.U32.AND P3, PT, R0.reuse, R17, PT ;  /* 0x000000110000720c */ /* 0x040fe20003f64070 */
[--C-:B------:R-:W-:Y:S01]  /*0c40*/  @!P6 IMAD.IADD R7, R7, 0x1, -R0.reuse ;  /* 0x000000010707e824 */ /* 0x100fe200078e0a00 */
[----:B------:R-:W-:Y:S01]  /*0c50*/  ISETP.GT.U32.AND P4, PT, R0, R19, PT ;  /* 0x000000130000720c */ /* 0x000fe20003f84070 */
[--C-:B------:R-:W-:Y:S01]  /*0c60*/  @!P1 IMAD.IADD R13, R13, 0x1, -R0.reuse ;  /* 0x000000010d0d9824 */ /* 0x100fe200078e0a00 */
[----:B------:R-:W-:Y:S01]  /*0c70*/  ISETP.GT.U32.AND P6, PT, R4, R23, PT ;  /* 0x000000170400720c */ /* 0x000fe20003fc4070 */
[--C-:B------:R-:W-:Y:S01]  /*0c80*/  @!P2 IMAD.IADD R11, R11, 0x1, -R0.reuse ;  /* 0x000000010b0ba824 */ /* 0x100fe200078e0a00 */
[C---:B------:R-:W-:Y:S01]  /*0c90*/  ISETP.GT.U32.AND P2, PT, R0.reuse, R3, PT ;  /* 0x000000030000720c */ /* 0x040fe20003f44070 */
[----:B------:R-:W-:Y:S01]  /*0ca0*/  @!P5 IMAD.IADD R21, R21, 0x1, -R0 ;  /* 0x000000011515d824 */ /* 0x000fe200078e0a00 */
[----:B------:R-:W-:-:S02]  /*0cb0*/  ISETP.GT.U32.AND P1, PT, R0, R7, PT ;  /* 0x000000070000720c */ /* 0x000fc40003f24070 */
[C---:B------:R-:W-:Y:S01]  /*0cc0*/  ISETP.GT.U32.AND P5, PT, R0.reuse, R13, PT ;  /* 0x0000000d0000720c */ /* 0x040fe20003fa4070 */
[--C-:B------:R-:W-:Y:S01]  /*0cd0*/  @!P0 IMAD.IADD R15, R15, 0x1, -R0.reuse ;  /* 0x000000010f0f8824 */ /* 0x100fe200078e0a00 */
[----:B------:R-:W-:Y:S01]  /*0ce0*/  SHF.R.S32.HI R2, RZ, 0x7, R41 ;  /* 0x00000007ff027819 */ /* 0x000fe20000011429 */
[--C-:B------:R-:W-:Y:S02]  /*0cf0*/  @!P3 IMAD.IADD R17, R17, 0x1, -R0.reuse ;  /* 0x000000011111b824 */ /* 0x100fe400078e0a00 */
[----:B------:R-:W-:Y:S01]  /*0d00*/  @!P4 IMAD.IADD R19, R19, 0x1, -R0 ;  /* 0x000000011313c824 */ /* 0x000fe200078e0a00 */
[C---:B------:R-:W-:Y:S01]  /*0d10*/  ISETP.GT.U32.AND P0, PT, R0.reuse, R15, PT ;  /* 0x0000000f0000720c */ /* 0x040fe20003f04070 */
[----:B------:R-:W-:Y:S01]  /*0d20*/  @!P6 IMAD.IADD R23, R23, 0x1, -R4 ;  /* 0x000000011717e824 */ /* 0x000fe200078e0a04 */
[C---:B------:R-:W-:Y:S01]  /*0d30*/  ISETP.GT.U32.AND P6, PT, R0.reuse, R11, PT ;  /* 0x0000000b0000720c */ /* 0x040fe20003fc4070 */
[--C-:B------:R-:W-:Y:S01]  /*0d40*/  @!P2 IMAD.IADD R3, R3, 0x1, -R0.reuse ;  /* 0x000000010303a824 */ /* 0x100fe200078e0a00 */
[C---:B------:R-:W-:Y:S01]  /*0d50*/  ISETP.GT.U32.AND P4, PT, R0.reuse, R17, PT ;  /* 0x000000110000720c */ /* 0x040fe20003f84070 */
[--C-:B------:R-:W-:Y:S01]  /*0d60*/  @!P1 IMAD.IADD R7, R7, 0x1, -R0.reuse ;  /* 0x0000000107079824 */ /* 0x100fe200078e0a00 */
[C---:B------:R-:W-:Y:S01]  /*0d70*/  ISETP.GT.U32.AND P3, PT, R0.reuse, R19, PT ;  /* 0x000000130000720c */ /* 0x040fe20003f64070 */
[----:B------:R-:W-:Y:S01]  /*0d80*/  @!P5 IMAD.IADD R13, R13, 0x1, -R0 ;  /* 0x000000010d0dd824 */ /* 0x000fe200078e0a00 */
[----:B------:R-:W-:-:S02]  /*0d90*/  ISETP.GT.U32.AND P2, PT, R0, R21, PT ;  /* 0x000000150000720c */ /* 0x000fc40003f44070 */
[----:B------:R-:W-:Y:S02]  /*0da0*/  ISETP.GT.U32.AND P1, PT, R4, R23, PT ;  /* 0x000000170400720c */ /* 0x000fe40003f24070 */
[----:B------:R-:W-:Y:S01]  /*0db0*/  ISETP.GE.AND P5, PT, R51, RZ, PT ;  /* 0x000000ff3300720c */ /* 0x000fe20003fa6270 */
[--C-:B------:R-:W-:Y:S01]  /*0dc0*/  @!P0 IMAD.IADD R15, R15, 0x1, -R0.reuse ;  /* 0x000000010f0f8824 */ /* 0x100fe200078e0a00 */
[----:B------:R-:W-:Y:S01]  /*0dd0*/  ISETP.GE.AND P0, PT, R52, RZ, PT ;  /* 0x000000ff3400720c */ /* 0x000fe20003f06270 */
[--C-:B------:R-:W-:Y:S01]  /*0de0*/  @!P6 IMAD.IADD R11, R11, 0x1, -R0.reuse ;  /* 0x000000010b0be824 */ /* 0x100fe200078e0a00 */
[----:B------:R-:W-:Y:S01]  /*0df0*/  ISETP.GE.AND P6, PT, R54, RZ, PT ;  /* 0x000000ff3600720c */ /* 0x000fe20003fc6270 */
[--C-:B------:R-:W-:Y:S01]  /*0e00*/  @!P4 IMAD.IADD R17, R17, 0x1, -R0.reuse ;  /* 0x000000011111c824 */ /* 0x100fe200078e0a00 */
[----:B------:R-:W-:Y:S01]  /*0e10*/  ISETP.GE.AND P4, PT, R57, RZ, PT ;  /* 0x000000ff3900720c */ /* 0x000fe20003f86270 */
[--C-:B------:R-:W-:Y:S01]  /*0e20*/  @!P3 IMAD.IADD R19, R19, 0x1, -R0.reuse ;  /* 0x000000011313b824 */ /* 0x100fe200078e0a00 */
[----:B------:R-:W-:Y:S01]  /*0e30*/  ISETP.GE.AND P3, PT, R53, RZ, PT ;  /* 0x000000ff3500720c */ /* 0x000fe20003f66270 */
[----:B------:R-:W-:Y:S01]  /*0e40*/  @!P2 IMAD.IADD R21, R21, 0x1, -R0 ;  /* 0x000000011515a824 */ /* 0x000fe200078e0a00 */
[----:B------:R-:W-:Y:S01]  /*0e50*/  ISETP.GE.AND P2, PT, R56, RZ, PT ;  /* 0x000000ff3800720c */ /* 0x000fe20003f46270 */
[----:B------:R-:W-:Y:S01]  /*0e60*/  @!P1 IMAD.IADD R23, R23, 0x1, -R4 ;  /* 0x0000000117179824 */ /* 0x000fe200078e0a04 */
[----:B------:R-:W-:Y:S01]  /*0e70*/  ISETP.GE.AND P1, PT, R55, RZ, PT ;  /* 0x000000ff3700720c */ /* 0x000fe20003f26270 */
[----:B------:R-:W-:Y:S01]  /*0e80*/  @!P5 IMAD.MOV R7, RZ, RZ, -R7 ;  /* 0x000000ffff07d224 */ /* 0x000fe200078e0a07 */
[----:B------:R-:W-:Y:S01]  /*0e90*/  ISETP.GE.AND P5, PT, R58, RZ, PT ;  /* 0x000000ff3a00720c */ /* 0x000fe20003fa6270 */
[----:B------:R-:W-:Y:S01]  /*0ea0*/  @!P0 IMAD.MOV R11, RZ, RZ, -R11 ;  /* 0x000000ffff0b8224 */ /* 0x000fe200078e0a0b */
[----:B------:R-:W-:Y:S01]  /*0eb0*/  LOP3.LUT R0, RZ, R9, RZ, 0x33, !PT ;  /* 0x00000009ff007212 */ /* 0x000fe200078e33ff */
[----:B------:R-:W-:Y:S01]  /*0ec0*/  @!P6 IMAD.MOV R3, RZ, RZ, -R3 ;  /* 0x000000ffff03e224 */ /* 0x000fe200078e0a03 */
[----:B------:R-:W-:Y:S01]  /*0ed0*/  ISETP.GE.AND P0, PT, R50, RZ, PT ;  /* 0x000000ff3200720c */ /* 0x000fe20003f06270 */
[----:B------:R-:W-:Y:S01]  /*0ee0*/  @!P4 IMAD.MOV R19, RZ, RZ, -R19 ;  /* 0x000000ffff13c224 */ /* 0x000fe200078e0a13 */
[----:B------:R-:W-:Y:S01]  /*0ef0*/  ISETP.NE.AND P6, PT, R8, RZ, PT ;  /* 0x000000ff0800720c */ /* 0x000fe20003fc5270 */
[----:B------:R-:W-:Y:S01]  /*0f00*/  @!P3 IMAD.MOV R13, RZ, RZ, -R13 ;  /* 0x000000ffff0db224 */ /* 0x000fe200078e0a0d */
[----:B------:R-:W-:Y:S01]  /*0f10*/  ISETP.NE.AND P3, PT, R9, RZ, PT ;  /* 0x000000ff0900720c */ /* 0x000fe20003f65270 */
[----:B------:R-:W-:Y:S01]  /*0f20*/  @!P2 IMAD.MOV R17, RZ, RZ, -R17 ;  /* 0x000000ffff11a224 */ /* 0x000fe200078e0a11 */
[----:B------:R-:W-:Y:S01]  /*0f30*/  SGXT R2, R2, 0x1 ;  /* 0x000000010202781a */ /* 0x000fe20000000200 */
[----:B------:R-:W-:Y:S01]  /*0f40*/  @!P1 IMAD.MOV R15, RZ, RZ, -R15 ;  /* 0x000000ffff0f9224 */ /* 0x000fe200078e0a0f */
[C---:B------:R-:W-:Y:S01]  /*0f50*/  SEL R3, R0.reuse, R3, !P3 ;  /* 0x0000000300037207 */ /* 0x040fe20005800000 */
[----:B------:R-:W-:Y:S01]  /*0f60*/  @!P5 IMAD.MOV R21, RZ, RZ, -R21 ;  /* 0x000000ffff15d224 */ /* 0x000fe200078e0a15 */
[----:B------:R-:W-:-:S02]  /*0f70*/  SEL R7, R0, R7, !P3 ;  /* 0x0000000700077207 */ /* 0x000fc40005800000 */
[C---:B------:R-:W-:Y:S01]  /*0f80*/  SEL R11, R0.reuse, R11, !P3 ;  /* 0x0000000b000b7207 */ /* 0x040fe20005800000 */
[----:B------:R-:W-:Y:S01]  /*0f90*/  @!P0 IMAD.MOV R23, RZ, RZ, -R23 ;  /* 0x000000ffff178224 */ /* 0x000fe200078e0a17 */
[C---:B------:R-:W-:Y:S01]  /*0fa0*/  SEL R13, R0.reuse, R13, !P3 ;  /* 0x0000000d000d7207 */ /* 0x040fe20005800000 */
[----:B------:R-:W-:Y:S01]  /*0fb0*/  IMAD R38, R7, UR8, RZ ;  /* 0x0000000807267c24 */ /* 0x000fe2000f8e02ff */
[C---:B------:R-:W-:Y:S01]  /*0fc0*/  SEL R15, R0.reuse, R15, !P3 ;  /* 0x0000000f000f7207 */ /* 0x040fe20005800000 */
[----:B------:R-:W-:Y:S01]  /*0fd0*/  IMAD R3, R3, UR8, RZ ;  /* 0x0000000803037c24 */ /* 0x000fe2000f8e02ff */
[C---:B------:R-:W-:Y:S01]  /*0fe0*/  SEL R17, R0.reuse, R17, !P3 ;  /* 0x0000001100117207 */ /* 0x040fe20005800000 */
[----:B------:R-:W-:Y:S01]  /*0ff0*/  IMAD R11, R11, UR8, RZ ;  /* 0x000000080b0b7c24 */ /* 0x000fe2000f8e02ff */
[C---:B------:R-:W-:Y:S01]  /*1000*/  SEL R19, R0.reuse, R19, !P3 ;  /* 0x0000001300137207 */ /* 0x040fe20005800000 */
[----:B------:R-:W-:Y:S01]  /*1010*/  IMAD R13, R13, UR8, RZ ;  /* 0x000000080d0d7c24 */ /* 0x000fe2000f8e02ff */
[----:B------:R-:W-:Y:S01]  /*1020*/  SEL R21, R0, R21, !P3 ;  /* 0x0000001500157207 */ /* 0x000fe20005800000 */
[----:B------:R-:W-:Y:S01]  /*1030*/  IMAD R15, R15, UR8, RZ ;  /* 0x000000080f0f7c24 */ /* 0x000fe2000f8e02ff */
[----:B------:R-:W0:Y:S01]  /*1040*/  LDC R0, c[0x0][0x238] ;  /* 0x00008e00ff007b82 */ /* 0x000e220000000800 */
[----:B------:R-:W-:Y:S01]  /*1050*/  @!P6 LOP3.LUT R23, RZ, R8, RZ, 0x33, !PT ;  /* 0x00000008ff17e212 */ /* 0x000fe200078e33ff */
[----:B------:R-:W-:Y:S01]  /*1060*/  IMAD R17, R17, UR8, RZ ;  /* 0x0000000811117c24 */ /* 0x000fe2000f8e02ff */
[----:B------:R-:W-:Y:S01]  /*1070*/  SHF.R.S32.HI R14, RZ, 0x1f, R38 ;  /* 0x0000001fff0e7819 */ /* 0x000fe20000011426 */
[----:B------:R-:W-:Y:S01]  /*1080*/  IMAD R19, R19, UR8, RZ ;  /* 0x0000000813137c24 */ /* 0x000fe2000f8e02ff */
[----:B------:R-:W-:Y:S01]  /*1090*/  SHF.R.S32.HI R32, RZ, 0x1f, R3 ;  /* 0x0000001fff207819 */ /* 0x000fe20000011403 */
[----:B------:R-:W-:Y:S01]  /*10a0*/  IMAD R21, R21, UR8, RZ ;  /* 0x0000000815157c24 */ /* 0x000fe2000f8e02ff */
[----:B------:R-:W-:Y:S01]  /*10b0*/  IADD3 R39, P0, R3, UR12, RZ ;  /* 0x0000000c03277c10 */ /* 0x000fe2000ff1e0ff */
[----:B------:R-:W-:Y:S01]  /*10c0*/  IMAD R7, R23, UR9, RZ ;  /* 0x0000000917077c24 */ /* 0x000fe2000f8e02ff */
[----:B------:R-:W-:Y:S01]  /*10d0*/  IADD3 R38, P6, R38, UR12, RZ ;  /* 0x0000000c26267c10 */ /* 0x000fe2000ffde0ff */
[----:B------:R-:W-:Y:S01]  /*10e0*/  ULDC UR9, c[0x0][0x23c] ;  /* 0x00008f0000097ab9 */ /* 0x000fe20000000800 */
[----:B------:R-:W-:Y:S01]  /*10f0*/  LOP3.LUT R42, R2, 0x88, RZ, 0xc0, !PT ;  /* 0x00000088022a7812 */ /* 0x000fe200078ec0ff */
[----:B------:R-:W-:Y:S01]  /*1100*/  IMAD R64, R68, UR9, RZ ;  /* 0x0000000944407c24 */ /* 0x000fe2000f8e02ff */
[----:B------:R-:W-:Y:S01]  /*1110*/  LOP3.LUT R2, R2, 0x90, RZ, 0xc0, !PT ;  /* 0x0000009002027812 */ /* 0x000fe200078ec0ff */
[----:B------:R-:W-:Y:S01]  /*1120*/  USHF.L.U32 UR8, UR9, 0x5, URZ ;  /* 0x0000000509087899 */ /* 0x000fe2000800063f */
[----:B------:R-:W-:-:S02]  /*1130*/  SHF.R.S32.HI R12, RZ, 0x1f, R11 ;  /* 0x0000001fff0c7819 */ /* 0x000fc4000001140b */
[----:B------:R-:W-:Y:S02]  /*1140*/  CS2R R22, SRZ ;  /* 0x0000000000167805 */ /* 0x000fe4000001ff00 */
[----:B------:R-:W-:Y:S01]  /*1150*/  IADD3 R37, P5, R11, UR12, RZ ;  /* 0x0000000c0b257c10 */ /* 0x000fe2000ffbe0ff */
[----:B------:R-:W-:Y:S01]  /*1160*/  USHF.R.S32.HI UR9, URZ, 0x1f, UR8 ;  /* 0x0000001f3f097899 */ /* 0x000fe20008011408 */
[----:B------:R-:W-:Y:S02]  /*1170*/  SHF.R.S32.HI R11, RZ, 0x1f, R13 ;  /* 0x0000001fff0b7819 */ /* 0x000fe4000001140d */
[----:B------:R-:W-:Y:S02]  /*1180*/  IADD3 R36, P4, R13, UR12, RZ ;  /* 0x0000000c0d247c10 */ /* 0x000fe4000ff9e0ff */
[----:B------:R-:W-:Y:S01]  /*1190*/  SHF.R.S32.HI R10, RZ, 0x1f, R15 ;  /* 0x0000001fff0a7819 */ /* 0x000fe2000001140f */
[----:B0-----:R-:W-:Y:S01]  /*11a0*/  IMAD.SHL.U32 R5, R0, 0x20, RZ ;  /* 0x0000002000057824 */ /* 0x001fe200078e00ff */
[----:B------:R-:W-:Y:S01]  /*11b0*/  IADD3 R35, P3, R15, UR12, RZ ;  /* 0x0000000c0f237c10 */ /* 0x000fe2000ff7e0ff */
[-C--:B------:R-:W-:Y:S01]  /*11c0*/  IMAD R4, R63, R0.reuse, RZ ;  /* 0x000000003f047224 */ /* 0x080fe200078e02ff */
[----:B------:R-:W-:Y:S01]  /*11d0*/  IADD3.X R32, R32, UR13, RZ, P0, !PT ;  /* 0x0000000d20207c10 */ /* 0x000fe200087fe4ff */
[----:B------:R-:W-:Y:S01]  /*11e0*/  IMAD R3, R67, R0, RZ ;  /* 0x0000000043037224 */ /* 0x000fe200078e02ff */
[----:B------:R-:W-:-:S02]  /*11f0*/  IADD3.X R14, R14, UR13, RZ, P6, !PT ;  /* 0x0000000d0e0e7c10 */ /* 0x000fc4000b7fe4ff */
[----:B------:R-:W-:Y:S02]  /*1200*/  LOP3.LUT R42, R42, 0x7f, R41, 0x78, !PT ;  /* 0x0000007f2a2a7812 */ /* 0x000fe400078e7829 */
[----:B------:R-:W-:Y:S02]  /*1210*/  SHF.R.S32.HI R9, RZ, 0x1f, R17 ;  /* 0x0000001fff097819 */ /* 0x000fe40000011411 */
[----:B------:R-:W-:Y:S02]  /*1220*/  IADD3 R34, P2, R17, UR12, RZ ;  /* 0x0000000c11227c10 */ /* 0x000fe4000ff5e0ff */
[----:B------:R-:W-:Y:S02]  /*1230*/  SHF.R.S32.HI R8, RZ, 0x1f, R19 ;  /* 0x0000001fff087819 */ /* 0x000fe40000011413 */
[----:B------:R-:W-:Y:S02]  /*1240*/  IADD3 R33, P1, R19, UR12, RZ ;  /* 0x0000000c13217c10 */ /* 0x000fe4000ff3e0ff */
[----:B------:R-:W-:-:S02]  /*1250*/  SHF.R.S32.HI R6, RZ, 0x1f, R21 ;  /* 0x0000001fff067819 */ /* 0x000fc40000011415 */
[----:B------:R-:W-:Y:S02]  /*1260*/  IADD3 R15, P0, R21, UR12, RZ ;  /* 0x0000000c150f7c10 */ /* 0x000fe4000ff1e0ff */
[----:B------:R-:W-:Y:S02]  /*1270*/  CS2R R20, SRZ ;  /* 0x0000000000147805 */ /* 0x000fe4000001ff00 */
[----:B------:R-:W-:Y:S02]  /*1280*/  IADD3 R13, P6, R7, UR10, RZ ;  /* 0x0000000a070d7c10 */ /* 0x000fe4000ffde0ff */
[----:B------:R-:W-:Y:S01]  /*1290*/  LOP3.LUT R41, R2, 0x7f, R41, 0x78, !PT ;  /* 0x0000007f02297812 */ /* 0x000fe200078e7829 */
[-C--:B------:R-:W-:Y:S01]  /*12a0*/  IMAD R2, R65, R0.reuse, RZ ;  /* 0x0000000041027224 */ /* 0x080fe200078e02ff */
[----:B------:R-:W-:Y:S01]  /*12b0*/  IADD3.X R12, R12, UR13, RZ, P5, !PT ;  /* 0x0000000d0c0c7c10 */ /* 0x000fe2000affe4ff */
[----:B------:R-:W-:Y:S01]  /*12c0*/  IMAD R0, R66, R0, RZ ;  /* 0x0000000042007224 */ /* 0x000fe200078e02ff */
[----:B------:R-:W-:-:S02]  /*12d0*/  IADD3.X R11, R11, UR13, RZ, P4, !PT ;  /* 0x0000000d0b0b7c10 */ /* 0x000fc4000a7fe4ff */
[----:B------:R-:W-:Y:S02]  /*12e0*/  IADD3.X R10, R10, UR13, RZ, P3, !PT ;  /* 0x0000000d0a0a7c10 */ /* 0x000fe40009ffe4ff */
[----:B------:R-:W-:Y:S02]  /*12f0*/  IADD3.X R9, R9, UR13, RZ, P2, !PT ;  /* 0x0000000d09097c10 */ /* 0x000fe400097fe4ff */
[----:B------:R-:W-:Y:S02]  /*1300*/  IADD3.X R8, R8, UR13, RZ, P1, !PT ;  /* 0x0000000d08087c10 */ /* 0x000fe40008ffe4ff */
[----:B------:R-:W-:Y:S02]  /*1310*/  IADD3.X R6, R6, UR13, RZ, P0, !PT ;  /* 0x0000000d06067c10 */ /* 0x000fe400087fe4ff */
[----:B------:R-:W-:Y:S02]  /*1320*/  LEA.HI.X.SX32 R7, R7, UR11, 0x1, P6 ;  /* 0x0000000b07077c11 */ /* 0x000fe4000b0f0eff */
[----:B------:R-:W-:-:S02]  /*1330*/  SHF.R.S32.HI R59, RZ, 0x1f, R64 ;  /* 0x0000001fff3b7819 */ /* 0x000fc40000011440 */
[----:B------:R-:W-:-:S07]  /*1340*/  LOP3.LUT R61, R42, 0x10, RZ, 0x3c, !PT ;  /* 0x000000102a3d7812 */ /* 0x000fce00078e3cff */
.L_x_2:
[----:B------:R-:W-:Y:S02]  /*1350*/  ISETP.GE.AND P1, PT, R67, UR5, PT ;  /* 0x0000000543007c0c */ /* 0x000fe4000bf26270 */
[C---:B------:R-:W-:Y:S02]  /*1360*/  IADD3 R18, P2, R3.reuse, R13, RZ ;  /* 0x0000000d03127210 */ /* 0x040fe40007f5e0ff */
[----:B------:R-:W-:Y:S02]  /*1370*/  PRMT R49, RZ, 0x7610, R49 ;  /* 0x00007610ff317816 */ /* 0x000fe40000000031 */
[----:B------:R-:W-:Y:S02]  /*1380*/  LEA.HI.X.SX32 R19, R3, R7, 0x1, P2 ;  /* 0x0000000703137211 */ /* 0x000fe400010f0eff */
[----:B------:R-:W-:Y:S02]  /*1390*/  ISETP.GE.AND P0, PT, R65, UR5, PT ;  /* 0x0000000541007c0c */ /* 0x000fe4000bf06270 */
[----:B------:R-:W-:-:S02]  /*13a0*/  ISETP.GE.AND P4, PT, R66, UR5, PT ;  /* 0x0000000542007c0c */ /* 0x000fc4000bf86270 */
[----:B------:R-:W-:Y:S01]  /*13b0*/  ISETP.GE.AND P5, PT, R63, UR5, PT ;  /* 0x000000053f007c0c */ /* 0x000fe2000bfa6270 */
[----:B------:R0:W2:Y:S01]  /*13c0*/  @!P1 LDG.E.U8 R49, desc[UR6][R18.64] ;  /* 0x0000000612319981 */ /* 0x0000a2000c1e1100 */
[-C--:B------:R-:W-:Y:S02]  /*13d0*/  IADD3 R16, P2, R2, R13.reuse, RZ ;  /* 0x0000000d02107210 */ /* 0x080fe40007f5e0ff */
[-C--:B------:R-:W-:Y:S02]  /*13e0*/  IADD3 R30, P3, R0, R13.reuse, RZ ;  /* 0x0000000d001e7210 */ /* 0x080fe40007f7e0ff */
[----:B------:R-:W-:Y:S02]  /*13f0*/  IADD3 R28, P1, R4, R13, RZ ;  /* 0x0000000d041c7210 */ /* 0x000fe40007f3e0ff */
[----:B------:R-:W-:Y:S02]  /*1400*/  PRMT R69, RZ, 0x7610, R69 ;  /* 0x00007610ff457816 */ /* 0x000fe40000000045 */
[----:B------:R-:W-:-:S02]  /*1410*/  LEA.HI.X.SX32 R17, R2, R7, 0x1, P2 ;  /* 0x0000000702117211 */ /* 0x000fc400010f0eff */
[----:B------:R-:W-:Y:S02]  /*1420*/  PRMT R48, RZ, 0x7610, R48 ;  /* 0x00007610ff307816 */ /* 0x000fe40000000030 */
[----:B------:R-:W-:Y:S01]  /*1430*/  PRMT R70, RZ, 0x7610, R70 ;  /* 0x00007610ff467816 */ /* 0x000fe20000000046 */
[----:B------:R1:W3:Y:S01]  /*1440*/  @!P0 LDG.E.U8 R69, desc[UR6][R16.64] ;  /* 0x0000000610458981 */ /* 0x0002e2000c1e1100 */
[-C--:B------:R-:W-:Y:S02]  /*1450*/  LEA.HI.X.SX32 R31, R0, R7.reuse, 0x1, P3 ;  /* 0x00000007001f7211 */ /* 0x080fe400018f0eff */
[----:B------:R-:W-:-:S03]  /*1460*/  LEA.HI.X.SX32 R29, R4, R7, 0x1, P1 ;  /* 0x00000007041d7211 */ /* 0x000fc600008f0eff */
[----:B------:R-:W4:Y:S04]  /*1470*/  @!P4 LDG.E.U8 R48, desc[UR6][R30.64] ;  /* 0x000000061e30c981 */ /* 0x000f28000c1e1100 */
[----:B------:R5:W4:Y:S01]  /*1480*/  @!P5 LDG.E.U8 R70, desc[UR6][R28.64] ;  /* 0x000000061c46d981 */ /* 0x000b22000c1e1100 */
[----:B------:R-:W-:Y:S01]  /*1490*/  BAR.SYNC.DEFER_BLOCKING 0x0 ;  /* 0x0000000000007b1d */ /* 0x000fe20000010000 */
[----:B------:R-:W-:Y:S02]  /*14a0*/  ISETP.GE.AND P0, PT, R68, UR5, PT ;  /* 0x0000000544007c0c */ /* 0x000fe4000bf06270 */
[C---:B------:R-:W-:Y:S02]  /*14b0*/  IADD3 R44, P1, R64.reuse, R38, RZ ;  /* 0x00000026402c7210 */ /* 0x040fe40007f3e0ff */
[----:B0-----:R-:W-:-:S02]  /*14c0*/  IADD3 R18, P2, R64, R36, RZ ;  /* 0x0000002440127210 */ /* 0x001fc40007f5e0ff */
[----:B-1----:R-:W-:Y:S01]  /*14d0*/  PRMT R16, RZ, 0x7610, R16 ;  /* 0x00007610ff107816 */ /* 0x002fe20000000010 */
[C---:B------:R-:W-:Y:S01]  /*14e0*/  IMAD.X R45, R59.reuse, 0x1, R14, P1 ;  /* 0x000000013b2d7824 */ /* 0x040fe200008e060e */
[C---:B-----5:R-:W-:Y:S01]  /*14f0*/  IADD3 R28, P1, R64.reuse, R34, RZ ;  /* 0x00000022401c7210 */ /* 0x060fe20007f3e0ff */
[C---:B------:R-:W-:Y:S01]  /*1500*/  IMAD.X R19, R59.reuse, 0x1, R11, P2 ;  /* 0x000000013b137824 */ /* 0x040fe200010e060b */
[C---:B------:R-:W-:Y:S02]  /*1510*/  IADD3 R30, P2, R64.reuse, R33, RZ ;  /* 0x00000021401e7210 */ /* 0x040fe40007f5e0ff */
[----:B------:R-:W-:Y:S02]  /*1520*/  IADD3 R72, P3, R64, R15, RZ ;  /* 0x0000000f40487210 */ /* 0x000fe40007f7e0ff */
[----:B------:R-:W-:Y:S01]  /*1530*/  PRMT R77, RZ, 0x7610, R77 ;  /* 0x00007610ff4d7816 */ /* 0x000fe2000000004d */
[C---:B------:R-:W-:Y:S02]  /*1540*/  IMAD.X R29, R59.reuse, 0x1, R9, P1 ;  /* 0x000000013b1d7824 */ /* 0x040fe400008e0609 */
[----:B------:R-:W-:-:S02]  /*1550*/  IMAD.X R31, R59, 0x1, R8, P2 ;  /* 0x000000013b1f7824 */ /* 0x000fc400010e0608 */
[----:B------:R-:W-:Y:S01]  /*1560*/  IMAD.X R73, R59, 0x1, R6, P3 ;  /* 0x000000013b497824 */ /* 0x000fe200018e0606 */
[----:B------:R-:W-:Y:S02]  /*1570*/  PRMT R78, RZ, 0x7610, R78 ;  /* 0x00007610ff4e7816 */ /* 0x000fe4000000004e */
[----:B------:R-:W-:Y:S02]  /*1580*/  PRMT R80, RZ, 0x7610, R80 ;  /* 0x00007610ff507816 */ /* 0x000fe40000000050 */
[----:B------:R-:W-:Y:S02]  /*1590*/  PRMT R82, RZ, 0x7610, R82 ;  /* 0x00007610ff527816 */ /* 0x000fe40000000052 */
[----:B------:R-:W-:Y:S01]  /*15a0*/  PRMT R17, RZ, 0x7610, R17 ;  /* 0x00007610ff117816 */ /* 0x000fe20000000011 */
[----:B--2---:R-:W-:Y:S04]  /*15b0*/  STS.U8 [R42+UR4], R49 ;  /* 0x000000312a007988 */ /* 0x004fe80008000004 */
[----:B---3--:R-:W-:Y:S04]  /*15c0*/  STS.U8 [R42+UR4+0x200], R69 ;  /* 0x000200452a007988 */ /* 0x008fe80008000004 */
[----:B----4-:R0:W-:Y:S04]  /*15d0*/  STS.U8 [R61+UR4+0x100], R48 ;  /* 0x000100303d007988 */ /* 0x0101e80008000004 */
[----:B------:R1:W-:Y:S01]  /*15e0*/  STS.U8 [R61+UR4+0x300], R70 ;  /* 0x000300463d007988 */ /* 0x0003e20008000004 */
[----:B------:R-:W-:Y:S01]  /*15f0*/  BAR.SYNC.DEFER_BLOCKING 0x0 ;  /* 0x0000000000007b1d */ /* 0x000fe20000010000 */
[----:B0-----:R-:W-:-:S02]  /*1600*/  IADD3 R48, P1, R64, R39, RZ ;  /* 0x0000002740307210 */ /* 0x001fc40007f3e0ff */
[----:B-1----:R-:W-:-:S03]  /*1610*/  IADD3 R70, P2, R64, R37, RZ ;  /* 0x0000002540467210 */ /* 0x002fc60007f5e0ff */
[C---:B------:R-:W-:Y:S02]  /*1620*/  IMAD.X R49, R59.reuse, 0x1, R32, P1 ;  /* 0x000000013b317824 */ /* 0x040fe400008e0620 */
[----:B------:R-:W-:Y:S01]  /*1630*/  IMAD.X R71, R59, 0x1, R12, P2 ;  /* 0x000000013b477824 */ /* 0x000fe200010e060c */
[----:B------:R0:W2:Y:S04]  /*1640*/  @!P0 LDG.E.U8 R16, desc[UR6][R44.64] ;  /* 0x000000062c108981 */ /* 0x0000a8000c1e1100 */
[----:B------:R1:W3:Y:S04]  /*1650*/  @!P0 LDG.E.U8 R77, desc[UR6][R18.64] ;  /* 0x00000006124d8981 */ /* 0x0002e8000c1e1100 */
[----:B------:R4:W5:Y:S01]  /*1660*/  @!P0 LDG.E.U8 R78, desc[UR6][R28.64] ;  /* 0x000000061c4e8981 */ /* 0x000962000c1e1100 */
[----:B0-----:R-:W-:-:S03]  /*1670*/  IADD3 R44, P3, R64, R35, RZ ;  /* 0x00000023402c7210 */ /* 0x001fc60007f7e0ff */
[----:B------:R0:W5:Y:S01]  /*1680*/  @!P0 LDG.E.U8 R80, desc[UR6][R30.64] ;  /* 0x000000061e508981 */ /* 0x000162000c1e1100 */
[----:B-1----:R-:W-:Y:S01]  /*1690*/  PRMT R18, RZ, 0x7610, R18 ;  /* 0x00007610ff127816 */ /* 0x002fe20000000012 */
[----:B------:R-:W-:Y:S01]  /*16a0*/  IMAD.X R45, R59, 0x1, R10, P3 ;  /* 0x000000013b2d7824 */ /* 0x000fe200018e060a */
[----:B------:R-:W-:Y:S01]  /*16b0*/  PRMT R19, RZ, 0x7610, R19 ;  /* 0x00007610ff137816 */ /* 0x000fe20000000013 */
[----:B------:R1:W5:Y:S04]  /*16c0*/  @!P0 LDG.E.U8 R82, desc[UR6][R72.64] ;  /* 0x0000000648528981 */ /* 0x000368000c1e1100 */
[----:B------:R1:W5:Y:S04]  /*16d0*/  @!P0 LDG.E.U8 R17, desc[UR6][R44.64] ;  /* 0x000000062c118981 */ /* 0x000368000c1e1100 */
[----:B------:R1:W5:Y:S04]  /*16e0*/  @!P0 LDG.E.U8 R18, desc[UR6][R70.64] ;  /* 0x0000000646128981 */ /* 0x000368000c1e1100 */
[----:B------:R1:W5:Y:S04]  /*16f0*/  @!P0 LDG.E.U8 R19, desc[UR6][R48.64] ;  /* 0x0000000630138981 */ /* 0x000368000c1e1100 */
[----:B----4-:R-:W-:Y:S04]  /*1700*/  LDS.U8 R28, [R43+UR4] ;  /* 0x000000042b1c7984 */ /* 0x010fe80008000000 */
[----:B------:R-:W4:Y:S04]  /*1710*/  LDS.U8 R29, [R43+UR4+0x20] ;  /* 0x000020042b1d7984 */ /* 0x000f280008000000 */
[----:B------:R-:W-:Y:S04]  /*1720*/  LDS.U8 R76, [R43+UR4+0x40] ;  /* 0x000040042b4c7984 */ /* 0x000fe80008000000 */
[----:B------:R-:W-:Y:S04]  /*1730*/  LDS.U8 R75, [R43+UR4+0x60] ;  /* 0x000060042b4b7984 */ /* 0x000fe80008000000 */
[----:B0-----:R-:W-:Y:S04]  /*1740*/  LDS.U8 R30, [R43+UR4+0x200] ;  /* 0x000200042b1e7984 */ /* 0x001fe80008000000 */
[----:B------:R-:W0:Y:S04]  /*1750*/  LDS.U8 R31, [R43+UR4+0x220] ;  /* 0x000220042b1f7984 */ /* 0x000e280008000000 */
[----:B------:R-:W-:Y:S04]  /*1760*/  LDS.U8 R74, [R43+UR4+0x240] ;  /* 0x000240042b4a7984 */ /* 0x000fe80008000000 */
[----:B-1----:R-:W-:Y:S04]  /*1770*/  LDS.U8 R73, [R43+UR4+0x260] ;  /* 0x000260042b497984 */ /* 0x002fe80008000000 */
[----:B------:R-:W-:Y:S04]  /*1780*/  LDS.U8 R44, [R60+UR4] ;  /* 0x000000043c2c7984 */ /* 0x000fe80008000000 */
[----:B------:R-:W1:Y:S04]  /*1790*/  LDS.U8 R45, [R60+UR4+0x20] ;  /* 0x000020043c2d7984 */ /* 0x000e680008000000 */
[----:B------:R-:W-:Y:S04]  /*17a0*/  LDS.U8 R72, [R60+UR4+0x40] ;  /* 0x000040043c487984 */ /* 0x000fe80008000000 */
[----:B------:R-:W-:Y:S04]  /*17b0*/  LDS.U8 R71, [R60+UR4+0x60] ;  /* 0x000060043c477984 */ /* 0x000fe80008000000 */
[----:B------:R-:W-:Y:S04]  /*17c0*/  LDS.U8 R48, [R60+UR4+0x200] ;  /* 0x000200043c307984 */ /* 0x000fe80008000000 */
[----:B------:R-:W1:Y:S04]  /*17d0*/  LDS.U8 R49, [R60+UR4+0x220] ;  /* 0x000220043c317984 */ /* 0x000e680008000000 */
[----:B------:R-:W-:Y:S04]  /*17e0*/  LDS.U8 R70, [R60+UR4+0x240] ;  /* 0x000240043c467984 */ /* 0x000fe80008000000 */
[----:B------:R-:W-:Y:S01]  /*17f0*/  LDS.U8 R69, [R60+UR4+0x260] ;  /* 0x000260043c457984 */ /* 0x000fe20008000000 */
[----:B------:R-:W-:Y:S01]  /*1800*/  BAR.SYNC.DEFER_BLOCKING 0x0 ;  /* 0x0000000000007b1d */ /* 0x000fe20000010000 */
[----:B----4-:R-:W-:-:S02]  /*1810*/  IMAD R28, R29, 0x100, R28 ;  /* 0x000001001d1c7824 */ /* 0x010fc400078e021c */
[----:B0-----:R-:W-:-:S03]  /*1820*/  IMAD R30, R31, 0x100, R30 ;  /* 0x000001001f1e7824 */ /* 0x001fc600078e021e */
[----:B------:R-:W-:Y:S01]  /*1830*/  F2FP.F16.E4M3.UNPACK_B R28, R28 ;  /* 0x0000001cff1c723e */ /* 0x000fe200020006ff */
[----:B-1----:R-:W-:Y:S01]  /*1840*/  IMAD R29, R45, 0x100, R44 ;  /* 0x000001002d1d7824 */ /* 0x002fe200078e022c */
[----:B------:R-:W-:-:S04]  /*1850*/  F2FP.F16.E4M3.UNPACK_B R30, R30 ;  /* 0x0000001eff1e723e */ /* 0x000fc800020006ff */
[----:B------:R-:W-:Y:S01]  /*1860*/  F2FP.F16.E4M3.UNPACK_B R29, R29 ;  /* 0x0000001dff1d723e */ /* 0x000fe200020006ff */
[----:B------:R-:W-:-:S05]  /*1870*/  IMAD R31, R49, 0x100, R48 ;  /* 0x00000100311f7824 */ /* 0x000fca00078e0230 */
[----:B------:R-:W-:Y:S01]  /*1880*/  F2FP.F16.E4M3.UNPACK_B R31, R31 ;  /* 0x0000001fff1f723e */ /* 0x000fe200020006ff */
[----:B------:R-:W-:Y:S01]  /*1890*/  VIADD R62, R62, 0xffffffff ;  /* 0xffffffff3e3e7836 */ /* 0x000fe20000000000 */
[----:B------:R-:W-:-:S04]  /*18a0*/  IADD3 R37, P0, R37, UR8, RZ ;  /* 0x0000000825257c10 */ /* 0x000fc8000ff1e0ff */
[----:B------:R-:W-:Y:S02]  /*18b0*/  IADD3.X R12, R12, UR9, RZ, P0, !PT ;  /* 0x000000090c0c7c10 */ /* 0x000fe400087fe4ff */
[----:B------:R-:W-:Y:S02]  /*18c0*/  ISETP.NE.U32.AND P0, PT, R62, RZ, PT ;  /* 0x000000ff3e00720c */ /* 0x000fe40003f05070 */
[----:B------:R-:W-:Y:S02]  /*18d0*/  IADD3 R39, P5, R39, UR8, RZ ;  /* 0x0000000827277c10 */ /* 0x000fe4000ffbe0ff */
[----:B------:R-:W-:Y:S02]  /*18e0*/  IADD3 R38, P6, R38, UR8, RZ ;  /* 0x0000000826267c10 */ /* 0x000fe4000ffde0ff */
[----:B------:R-:W-:Y:S02]  /*18f0*/  IADD3.X R32, R32, UR9, RZ, P5, !PT ;  /* 0x0000000920207c10 */ /* 0x000fe4000affe4ff */
[----:B------:R-:W-:-:S02]  /*1900*/  IADD3 R36, P1, R36, UR8, RZ ;  /* 0x0000000824247c10 */ /* 0x000fc4000ff3e0ff */
[----:B------:R-:W-:Y:S02]  /*1910*/  IADD3 R35, P2, R35, UR8, RZ ;  /* 0x0000000823237c10 */ /* 0x000fe4000ff5e0ff */
[----:B------:R-:W-:Y:S02]  /*1920*/  IADD3 R34, P3, R34, UR8, RZ ;  /* 0x0000000822227c10 */ /* 0x000fe4000ff7e0ff */
[----:B------:R-:W-:Y:S02]  /*1930*/  IADD3 R33, P4, R33, UR8, RZ ;  /* 0x0000000821217c10 */ /* 0x000fe4000ff9e0ff */
[----:B------:R-:W-:Y:S02]  /*1940*/  IADD3 R15, P5, R15, UR8, RZ ;  /* 0x000000080f0f7c10 */ /* 0x000fe4000ffbe0ff */
[----:B------:R-:W-:Y:S01]  /*1950*/  IADD3.X R14, R14, UR9, RZ, P6, !PT ;  /* 0x000000090e0e7c10 */ /* 0x000fe2000b7fe4ff */
[----:B------:R-:W-:Y:S01]  /*1960*/  UIADD3 UR5, UR5, -0x20, URZ ;  /* 0xffffffe005057890 */ /* 0x000fe2000fffe03f */
[----:B------:R-:W-:-:S02]  /*1970*/  IADD3 R13, P6, R5, R13, RZ ;  /* 0x0000000d050d7210 */ /* 0x000fc40007fde0ff */
[----:B------:R-:W-:Y:S02]  /*1980*/  IADD3.X R11, R11, UR9, RZ, P1, !PT ;  /* 0x000000090b0b7c10 */ /* 0x000fe40008ffe4ff */
[----:B------:R-:W-:Y:S02]  /*1990*/  IADD3.X R10, R10, UR9, RZ, P2, !PT ;  /* 0x000000090a0a7c10 */ /* 0x000fe400097fe4ff */
[----:B------:R-:W-:Y:S02]  /*19a0*/  IADD3.X R9, R9, UR9, RZ, P3, !PT ;  /* 0x0000000909097c10 */ /* 0x000fe40009ffe4ff */
[----:B------:R-:W-:Y:S02]  /*19b0*/  IADD3.X R8, R8, UR9, RZ, P4, !PT ;  /* 0x0000000908087c10 */ /* 0x000fe4000a7fe4ff */
[----:B------:R-:W-:Y:S02]  /*19c0*/  IADD3.X R6, R6, UR9, RZ, P5, !PT ;  /* 0x0000000906067c10 */ /* 0x000fe4000affe4ff */
[----:B------:R-:W-:Y:S01]  /*19d0*/  LEA.HI.X.SX32 R7, R5, R7, 0x1, P6 ;  /* 0x0000000705077211 */ /* 0x000fe200030f0eff */
[----:B--2---:R-:W-:Y:S04]  /*19e0*/  STS.U8 [R41+UR4+0x600], R16 ;  /* 0x0006001029007988 */ /* 0x004fe80008000004 */
[----:B---3--:R-:W-:Y:S04]  /*19f0*/  STS.U8 [R41+UR4+0x400], R77 ;  /* 0x0004004d29007988 */ /* 0x008fe80008000004 */
[----:B-----5:R-:W-:Y:S04]  /*1a00*/  STS.U8 [R41+UR4+0x200], R78 ;  /* 0x0002004e29007988 */ /* 0x020fe80008000004 */
[----:B------:R-:W-:Y:S04]  /*1a10*/  STS.U8 [R41+UR4+0x100], R80 ;  /* 0x0001005029007988 */ /* 0x000fe80008000004 */
[----:B------:R-:W-:Y:S04]  /*1a20*/  STS.U8 [R41+UR4], R82 ;  /* 0x0000005229007988 */ /* 0x000fe80008000004 */
[----:B------:R-:W-:Y:S04]  /*1a30*/  STS.U8 [R41+UR4+0x300], R17 ;  /* 0x0003001129007988 */ /* 0x000fe80008000004 */
[----:B------:R-:W-:Y:S04]  /*1a40*/  STS.U8 [R41+UR4+0x500], R18 ;  /* 0x0005001229007988 */ /* 0x000fe80008000004 */
[----:B------:R-:W-:Y:S01]  /*1a50*/  STS.U8 [R41+UR4+0x700], R19 ;  /* 0x0007001329007988 */ /* 0x000fe20008000004 */
[----:B------:R-:W-:Y:S06]  /*1a60*/  BAR.SYNC.DEFER_BLOCKING 0x0 ;  /* 0x0000000000007b1d */ /* 0x000fec0000010000 */
[----:B------:R-:W0:Y:S02]  /*1a70*/  LDSM.16.M88.4 R16, [R40] ;  /* 0x000000002810783b */ /* 0x000e240000000200 */
[----:B0-----:R-:W-:-:S02]  /*1a80*/  F2FP.F16.E4M3.UNPACK_B R48, R16 ;  /* 0x00000010ff30723e */ /* 0x001fc400020006ff */
[----:B------:R-:W-:Y:S02]  /*1a90*/  F2FP.F16.E4M3.UNPACK_B R49, R17 ;  /* 0x00000011ff31723e */ /* 0x000fe400020006ff */
[----:B------:R-:W-:Y:S02]  /*1aa0*/  F2FP.F16.E4M3.UNPACK_B R44, R18 ;  /* 0x00000012ff2c723e */ /* 0x000fe400020006ff */
[----:B------:R-:W-:-:S03]  /*1ab0*/  F2FP.F16.E4M3.UNPACK_B R45, R19 ;  /* 0x00000013ff2d723e */ /* 0x000fc600020006ff */
[C---:B------:R-:W-:Y:S06]  /*1ac0*/  HMMA.16816.F32 R20, R28.reuse, R48, R20 ;  /* 0x000000301c14723c */ /* 0x040fec0000001814 */
[----:B------:R-:W-:Y:S01]  /*1ad0*/  HMMA.16816.F32 R24, R28, R44, R24 ;  /* 0x0000002c1c18723c */ /* 0x000fe20000001818 */
[----:B------:R-:W-:-:S06]  /*1ae0*/  F2FP.F16.E4M3.UNPACK_B R16, R16.H1 ;  /* 0x00000010ff10723e */ /* 0x000fcc00030006ff */
[----:B------:R-:W-:Y:S02]  /*1af0*/  IMAD R28, R75, 0x100, R76 ;  /* 0x000001004b1c7824 */ /* 0x000fe400078e024c */
[----:B------:R-:W-:Y:S02]  /*1b00*/  IMAD R30, R73, 0x100, R74 ;  /* 0x00000100491e7824 */ /* 0x000fe400078e024a */
[----:B------:R-:W-:Y:S02]  /*1b10*/  IMAD R29, R71, 0x100, R72 ;  /* 0x00000100471d7824 */ /* 0x000fe400078e0248 */
[----:B------:R-:W-:Y:S01]  /*1b20*/  IMAD R31, R69, 0x100, R70 ;  /* 0x00000100451f7824 */ /* 0x000fe200078e0246 */
[----:B------:R-:W-:Y:S02]  /*1b30*/  F2FP.F16.E4M3.UNPACK_B R28, R28 ;  /* 0x0000001cff1c723e */ /* 0x000fe400020006ff */
[----:B------:R-:W-:Y:S02]  /*1b40*/  F2FP.F16.E4M3.UNPACK_B R30, R30 ;  /* 0x0000001eff1e723e */ /* 0x000fe400020006ff */
[----:B------:R-:W-:-:S02]  /*1b50*/  F2FP.F16.E4M3.UNPACK_B R29, R29 ;  /* 0x0000001dff1d723e */ /* 0x000fc400020006ff */
[----:B------:R-:W-:Y:S02]  /*1b60*/  F2FP.F16.E4M3.UNPACK_B R31, R31 ;  /* 0x0000001fff1f723e */ /* 0x000fe400020006ff */
[----:B------:R-:W-:Y:S02]  /*1b70*/  F2FP.F16.E4M3.UNPACK_B R17, R17.H1 ;  /* 0x00000011ff11723e */ /* 0x000fe400030006ff */
[----:B------:R-:W-:Y:S02]  /*1b80*/  F2FP.F16.E4M3.UNPACK_B R18, R18.H1 ;  /* 0x00000012ff12723e */ /* 0x000fe400030006ff */
[----:B------:R-:W-:-:S03]  /*1b90*/  F2FP.F16.E4M3.UNPACK_B R19, R19.H1 ;  /* 0x00000013ff13723e */ /* 0x000fc600030006ff */
[C---:B------:R-:W-:Y:S06]  /*1ba0*/  HMMA.16816.F32 R20, R28.reuse, R16, R20 ;  /* 0x000000101c14723c */ /* 0x040fec0000001814 */
[----:B------:R-:W-:Y:S01]  /*1bb0*/  HMMA.16816.F32 R24, R28, R18, R24 ;  /* 0x000000121c18723c */ /* 0x000fe20000001818 */
[----:B------:R-:W-:-:S08]  /*1bc0*/  NOP ;  /* 0x0000000000007918 */ /* 0x000fd00000000000 */
[----:B------:R-:W-:-:S15]  /*1bd0*/  @P0 BRA `(.L_x_2) ;  /* 0xfffffff400dc0947 */ /* 0x000fde000383ffff */
.L_x_1:
[----:B------:R-:W0:Y:S01]  /*1be0*/  S2R R15, SR_TID.X ;  /* 0x00000000000f7919 */ /* 0x000e220000002100 */
[----:B------:R-:W1:Y:S01]  /*1bf0*/  S2UR UR5, SR_CgaCtaId ;  /* 0x00000000000579c3 */ /* 0x000e620000008800 */
[----:B------:R-:W-:Y:S01]  /*1c00*/  LOP3.LUT R46, R46, 0x600, RZ, 0xc0, !PT ;  /* 0x000006002e2e7812 */ /* 0x000fe200078ec0ff */
[----:B------:R-:W-:-:S06]  /*1c10*/  UMOV UR4, 0x400 ;  /* 0x0000040000047882 */ /* 0x000fcc0000000000 */
[----:B------:R-:W-:Y:S01]  /*1c20*/  BAR.SYNC.DEFER_BLOCKING 0x0 ;  /* 0x0000000000007b1d */ /* 0x000fe20000010000 */
[----:B------:R-:W-:Y:S02]  /*1c30*/  F2FP.SATFINITE.E4M3.F32.PACK_AB_MERGE_C R20, R21, R20, RZ ;  /* 0x000000141514723e */ /* 0x000fe400048070ff */
[----:B------:R-:W-:Y:S02]  /*1c40*/  F2FP.SATFINITE.E4M3.F32.PACK_AB_MERGE_C R25, R25, R24, RZ ;  /* 0x000000181919723e */ /* 0x000fe400048070ff */
[----:B------:R-:W-:Y:S01]  /*1c50*/  F2FP.SATFINITE.E4M3.F32.PACK_AB_MERGE_C R22, R23, R22, RZ ;  /* 0x000000161716723e */ /* 0x000fe200048070ff */
[----:B------:R-:W-:Y:S01]  /*1c60*/  ULDC.64 UR10, c[0x0][0x228] ;  /* 0x00008a00000a7ab9 */ /* 0x000fe20000000a00 */
[----:B------:R-:W-:Y:S01]  /*1c70*/  F2FP.SATFINITE.E4M3.F32.PACK_AB_MERGE_C R27, R27, R26, RZ ;  /* 0x0000001a1b1b723e */ /* 0x000fe200048070ff */
[----:B------:R-:W-:Y:S01]  /*1c80*/  ULDC.64 UR8, c[0x0][0x220] ;  /* 0x0000880000087ab9 */ /* 0x000fe20000000a00 */
[----:B------:R-:W-:Y:S02]  /*1c90*/  ISETP.NE.U32.AND P0, PT, R47, RZ, PT ;  /* 0x000000ff2f00720c */ /* 0x000fe40003f05070 */
[----:B------:R-:W-:-:S02]  /*1ca0*/  PRMT R11, R25, 0x7604, R20 ;  /* 0x00007604190b7816 */ /* 0x000fc40000000014 */
[----:B------:R-:W-:Y:S02]  /*1cb0*/  LOP3.LUT R25, R25, 0xffff, RZ, 0xc0, !PT ;  /* 0x0000ffff19197812 */ /* 0x000fe400078ec0ff */
[----:B------:R-:W-:Y:S02]  /*1cc0*/  LOP3.LUT R5, R22, 0xffff, RZ, 0xc0, !PT ;  /* 0x0000ffff16057812 */ /* 0x000fe400078ec0ff */
[C---:B------:R-:W-:Y:S02]  /*1cd0*/  PRMT R13, R27.reuse, 0x7604, R22 ;  /* 0x000076041b0d7816 */ /* 0x040fe40000000016 */
[----:B------:R-:W-:Y:S02]  /*1ce0*/  LOP3.LUT R27, R27, 0xffff, RZ, 0xc0, !PT ;  /* 0x0000ffff1b1b7812 */ /* 0x000fe400078ec0ff */
[----:B------:R-:W-:Y:S01]  /*1cf0*/  SEL R4, RZ, 0x440, !P0 ;  /* 0x00000440ff047807 */ /* 0x000fe20004000000 */
[----:B-1----:R-:W-:Y:S01]  /*1d00*/  ULEA UR4, UR5, UR4, 0x18 ;  /* 0x0000000405047291 */ /* 0x002fe2000f8ec03f */
[----:B------:R-:W-:-:S02]  /*1d10*/  ISETP.GE.AND P0, PT, R50, UR10, PT ;  /* 0x0000000a32007c0c */ /* 0x000fc4000bf06270 */
[----:B------:R-:W-:Y:S02]  /*1d20*/  ULDC UR5, c[0x0][0x244] ;  /* 0x0000910000057ab9 */ /* 0x000fe40000000800 */
[----:B------:R-:W-:Y:S01]  /*1d30*/  IMAD R50, R50, UR5, RZ ;  /* 0x0000000532327c24 */ /* 0x000fe2000f8e02ff */
[----:B0-----:R-:W-:Y:S01]  /*1d40*/  SHF.R.U32.HI R0, RZ, 0x4, R15 ;  /* 0x00000004ff007819 */ /* 0x001fe2000001160f */
[C---:B------:R-:W-:Y:S01]  /*1d50*/  IMAD.SHL.U32 R3, R15.reuse, 0x4, RZ ;  /* 0x000000040f037824 */ /* 0x040fe200078e00ff */
[----:B------:R-:W-:Y:S02]  /*1d60*/  ISETP.LT.AND P2, PT, R58, UR11, !P0 ;  /* 0x0000000b3a007c0c */ /* 0x000fe4000c741270 */
[----:B------:R-:W-:Y:S02]  /*1d70*/  ISETP.LT.AND P5, PT, R56, UR11, !P0 ;  /* 0x0000000b38007c0c */ /* 0x000fe4000c7a1270 */
[--C-:B------:R-:W-:Y:S01]  /*1d80*/  LOP3.LUT R7, R0, 0x102, R3.reuse, 0xc8, !PT ;  /* 0x0000010200077812 */ /* 0x100fe200078ec803 */
[----:B------:R-:W-:Y:S01]  /*1d90*/  IMAD.SHL.U32 R0, R15, 0x20, RZ ;  /* 0x000000200f007824 */ /* 0x000fe200078e00ff */
[----:B------:R-:W-:-:S02]  /*1da0*/  LOP3.LUT R9, R46, 0xfc, R3, 0xf8, !PT ;  /* 0x000000fc2e097812 */ /* 0x000fc400078ef803 */
[----:B------:R-:W-:Y:S02]  /*1db0*/  LOP3.LUT R3, R20, 0xffff, RZ, 0xc0, !PT ;  /* 0x0000ffff14037812 */ /* 0x000fe400078ec0ff */
[----:B------:R-:W-:Y:S02]  /*1dc0*/  LOP3.LUT R2, R0, 0x60, RZ, 0xc0, !PT ;  /* 0x0000006000027812 */ /* 0x000fe400078ec0ff */
[----:B------:R-:W-:Y:S02]  /*1dd0*/  SHF.R.U32.HI R0, RZ, 0x8, R3 ;  /* 0x00000008ff007819 */ /* 0x000fe40000011603 */
[----:B------:R-:W-:Y:S02]  /*1de0*/  LOP3.LUT R6, R2, 0x1c, R15, 0xf8, !PT ;  /* 0x0000001c02067812 */ /* 0x000fe400078ef80f */
[----:B------:R-:W-:Y:S02]  /*1df0*/  SHF.R.U32.HI R3, RZ, 0x8, R25 ;  /* 0x00000008ff037819 */ /* 0x000fe40000011619 */
[----:B------:R-:W-:-:S02]  /*1e00*/  SHF.R.U32.HI R2, RZ, 0x8, R5 ;  /* 0x00000008ff027819 */ /* 0x000fc40000011605 */
[----:B------:R-:W-:Y:S02]  /*1e10*/  SHF.R.U32.HI R5, RZ, 0x8, R27 ;  /* 0x00000008ff057819 */ /* 0x000fe4000001161b */
[----:B------:R-:W-:Y:S02]  /*1e20*/  LOP3.LUT R4, R7, R6, R4, 0xf6, !PT ;  /* 0x0000000607047212 */ /* 0x000fe400078ef604 */
[----:B------:R-:W-:Y:S02]  /*1e30*/  PRMT R3, R3, 0x7604, R0 ;  /* 0x0000760403037816 */ /* 0x000fe40000000000 */
[----:B------:R-:W-:Y:S01]  /*1e40*/  PRMT R5, R5, 0x7604, R2 ;  /* 0x0000760405057816 */ /* 0x000fe20000000002 */
[----:B------:R-:W-:Y:S01]  /*1e50*/  STS.U16 [R4+UR4], R11 ;  /* 0x0000000b04007988 */ /* 0x000fe20008000404 */
[----:B------:R-:W-:Y:S02]  /*1e60*/  LOP3.LUT R0, R4, 0x20, RZ, 0x3c, !PT ;  /* 0x0000002004007812 */ /* 0x000fe400078e3cff */
[----:B------:R-:W-:Y:S01]  /*1e70*/  SHF.R.U32.HI R6, RZ, 0x1, R15 ;  /* 0x00000001ff067819 */ /* 0x000fe2000001160f */
[----:B------:R0:W-:Y:S01]  /*1e80*/  STS.U16 [R4+UR4+0x80], R3 ;  /* 0x0000800304007988 */ /* 0x0001e20008000404 */
[----:B------:R-:W-:-:S02]  /*1e90*/  IADD3 R15, P1, R50, UR8, RZ ;  /* 0x00000008320f7c10 */ /* 0x000fc4000ff3e0ff */
[----:B------:R-:W-:Y:S01]  /*1ea0*/  LOP3.LUT R6, R9, 0x60, R6, 0x78, !PT ;  /* 0x0000006009067812 */ /* 0x000fe200078e7806 */
[----:B------:R-:W-:Y:S01]  /*1eb0*/  STS.U16 [R0+UR4+0x200], R13 ;  /* 0x0002000d00007988 */ /* 0x000fe20008000404 */
[----:B------:R-:W1:Y:S01]  /*1ec0*/  LDC R9, c[0x0][0x248] ;  /* 0x00009200ff097b82 */ /* 0x000e620000000800 */
[----:B------:R-:W-:Y:S02]  /*1ed0*/  LEA.HI.X.SX32 R17, R50, UR9, 0x1, P1 ;  /* 0x0000000932117c11 */ /* 0x000fe400088f0eff */
[----:B------:R2:W-:Y:S05]  /*1ee0*/  STS.U16 [R0+UR4+0x280], R5 ;  /* 0x0002800500007988 */ /* 0x0005ea0008000404 */
[----:B------:R-:W-:Y:S01]  /*1ef0*/  BAR.SYNC.DEFER_BLOCKING 0x0 ;  /* 0x0000000000007b1d */ /* 0x000fe20000010000 */
[----:B------:R-:W-:Y:S01]  /*1f00*/  ISETP.LT.AND P1, PT, R57, UR11, !P0 ;  /* 0x0000000b39007c0c */ /* 0x000fe2000c721270 */
[----:B-1----:R-:W-:-:S02]  /*1f10*/  IMAD R58, R58, R9, RZ ;  /* 0x000000093a3a7224 */ /* 0x002fc400078e02ff */
[-C--:B------:R-:W-:Y:S02]  /*1f20*/  IMAD R57, R57, R9.reuse, RZ ;  /* 0x0000000939397224 */ /* 0x080fe400078e02ff */
[----:B------:R-:W-:Y:S01]  /*1f30*/  IMAD R56, R56, R9, RZ ;  /* 0x0000000938387224 */ /* 0x000fe200078e02ff */
[----:B------:R-:W-:Y:S01]  /*1f40*/  IADD3 R2, P3, R58, R15, RZ ;  /* 0x0000000f3a027210 */ /* 0x000fe20007f7e0ff */
[----:B------:R-:W-:Y:S01]  /*1f50*/  IMAD R14, R54, R9, RZ ;  /* 0x00000009360e7224 */ /* 0x000fe200078e02ff */
[----:B------:R-:W1:Y:S01]  /*1f60*/  LDS R16, [R6+UR4] ;  /* 0x0000000406107984 */ /* 0x000e620008000800 */
[----:B0-----:R-:W-:Y:S02]  /*1f70*/  IADD3 R4, P4, R57, R15, RZ ;  /* 0x0000000f39047210 */ /* 0x001fe40007f9e0ff */
[-C--:B------:R-:W-:Y:S01]  /*1f80*/  LEA.HI.X.SX32 R3, R58, R17.reuse, 0x1, P3 ;  /* 0x000000113a037211 */ /* 0x080fe200018f0eff */
[----:B------:R0:W3:Y:S01]  /*1f90*/  LDS R18, [R6+UR4+0x100] ;  /* 0x0001000406127984 */ /* 0x0000e20008000800 */
[----:B------:R-:W-:Y:S01]  /*1fa0*/  IMAD R58, R9, 0x20, R58 ;  /* 0x00000020093a7824 */ /* 0x000fe200078e023a */
[----:B--2---:R-:W-:-:S02]  /*1fb0*/  LEA.HI.X.SX32 R5, R57, R17, 0x1, P4 ;  /* 0x0000001139057211 */ /* 0x004fc400020f0eff */
[C---:B------:R-:W-:Y:S01]  /*1fc0*/  ISETP.LT.AND P4, PT, R55.reuse, UR11, !P0 ;  /* 0x0000000b37007c0c */ /* 0x040fe2000c781270 */
[----:B------:R-:W-:Y:S01]  /*1fd0*/  IMAD R55, R55, R9, RZ ;  /* 0x0000000937377224 */ /* 0x000fe200078e02ff */
[----:B------:R-:W-:Y:S01]  /*1fe0*/  ISETP.LT.AND P3, PT, R53, UR11, !P0 ;  /* 0x0000000b35007c0c */ /* 0x000fe2000c761270 */
[----:B------:R-:W-:-:S04]  /*1ff0*/  IMAD R0, R9, 0x8, R58 ;  /* 0x0000000809007824 */ /* 0x000fc800078e023a */
[----:B------:R-:W-:Y:S01]  /*2000*/  IMAD R13, R9, 0x8, R0 ;  /* 0x00000008090d7824 */ /* 0x000fe200078e0200 */
[C---:B-1----:R-:W-:Y:S02]  /*2010*/  PRMT R11, R16.reuse, 0x7770, RZ ;  /* 0x00007770100b7816 */ /* 0x042fe400000000ff */
[C---:B------:R-:W-:Y:S02]  /*2020*/  PRMT R19, R16.reuse, 0x7772, RZ ;  /* 0x0000777210137816 */ /* 0x040fe400000000ff */
[----:B------:R-:W-:Y:S01]  /*2030*/  PRMT R21, R16, 0x7773, RZ ;  /* 0x0000777310157816 */ /* 0x000fe200000000ff */
[----:B------:R1:W-:Y:S01]  /*2040*/  @P2 STG.E.U8 desc[UR6][R2.64], R11 ;  /* 0x0000000b02002986 */ /* 0x0003e2000c101106 */
[-C--:B0-----:R-:W-:Y:S02]  /*2050*/  IADD3 R6, P2, R56, R15.reuse, RZ ;  /* 0x0000000f38067210 */ /* 0x081fe40007f5e0ff */
[----:B---3--:R-:W-:Y:S01]  /*2060*/  PRMT R23, R18, 0x7771, RZ ;  /* 0x0000777112177816 */ /* 0x008fe200000000ff */
[----:B------:R0:W-:Y:S01]  /*2070*/  @P1 STG.E.U8 desc[UR6][R4.64], R19 ;  /* 0x0000001304001986 */ /* 0x0001e2000c101106 */
[----:B------:R-:W-:-:S02]  /*2080*/  IADD3 R8, P1, R58, R15, RZ ;  /* 0x0000000f3a087210 */ /* 0x000fc40007f3e0ff */
[-C--:B------:R-:W-:Y:S02]  /*2090*/  LEA.HI.X.SX32 R7, R56, R17.reuse, 0x1, P2 ;  /* 0x0000001138077211 */ /* 0x080fe400010f0eff */
[----:B------:R-:W-:Y:S02]  /*20a0*/  LEA.HI.X.SX32 R9, R58, R17, 0x1, P1 ;  /* 0x000000113a097211 */ /* 0x000fe400008f0eff */
[----:B------:R-:W-:Y:S02]  /*20b0*/  ISETP.LT.AND P2, PT, R52, UR11, !P0 ;  /* 0x0000000b34007c0c */ /* 0x000fe4000c741270 */
[C---:B-1----:R-:W-:Y:S02]  /*20c0*/  IADD3 R2, P6, R55.reuse, R15, RZ ;  /* 0x0000000f37027210 */ /* 0x042fe40007fde0ff */
[----:B------:R-:W-:Y:S02]  /*20d0*/  PRMT R25, R18, 0x7773, RZ ;  /* 0x0000777312197816 */ /* 0x000fe400000000ff */
[----:B------:R-:W-:-:S02]  /*20e0*/  LEA.HI.X.SX32 R3, R55, R17, 0x1, P6 ;  /* 0x0000001137037211 */ /* 0x000fc400030f0eff */
[CC--:B------:R-:W-:Y:S02]  /*20f0*/  IADD3 R10, P6, R0.reuse, R15.reuse, RZ ;  /* 0x0000000f000a7210 */ /* 0x0c0fe40007fde0ff */
[C---:B0-----:R-:W-:Y:S02]  /*2100*/  IADD3 R4, P1, R13.reuse, R15, RZ ;  /* 0x0000000f0d047210 */ /* 0x041fe40007f3e0ff */
[-C--:B------:R-:W-:Y:S02]  /*2110*/  LEA.HI.X.SX32 R11, R0, R17.reuse, 0x1, P6 ;  /* 0x00000011000b7211 */ /* 0x080fe400030f0eff */
[----:B------:R-:W-:Y:S02]  /*2120*/  LEA.HI.X.SX32 R5, R13, R17, 0x1, P1 ;  /* 0x000000110d057211 */ /* 0x000fe400008f0eff */
[----:B------:R-:W-:Y:S02]  /*2130*/  IADD3 R12, P6, R14, R15, RZ ;  /* 0x0000000f0e0c7210 */ /* 0x000fe40007fde0ff */
[----:B------:R-:W-:-:S02]  /*2140*/  ISETP.LT.AND P1, PT, R51, UR11, !P0 ;  /* 0x0000000b33007c0c */ /* 0x000fc4000c721270 */
[----:B------:R-:W-:Y:S02]  /*2150*/  ISETP.LT.AND P0, PT, R54, UR11, !P0 ;  /* 0x0000000b36007c0c */ /* 0x000fe4000c701270 */
[----:B------:R-:W-:Y:S02]  /*2160*/  PRMT R15, R18, 0x7770, RZ ;  /* 0x00007770120f7816 */ /* 0x000fe400000000ff */
[----:B------:R-:W-:Y:S02]  /*2170*/  LEA.HI.X.SX32 R13, R14, R17, 0x1, P6 ;  /* 0x000000110e0d7211 */ /* 0x000fe400030f0eff */
[----:B------:R-:W-:Y:S01]  /*2180*/  PRMT R17, R18, 0x7772, RZ ;  /* 0x0000777212117816 */ /* 0x000fe200000000ff */
[----:B------:R0:W-:Y:S01]  /*2190*/  @P5 STG.E.U8 desc[UR6][R6.64], R15 ;  /* 0x0000000f06005986 */ /* 0x0001e2000c101106 */
[----:B------:R-:W-:-:S03]  /*21a0*/  PRMT R19, R16, 0x7771, RZ ;  /* 0x0000777110137816 */ /* 0x000fc600000000ff */
[----:B------:R0:W-:Y:S04]  /*21b0*/  @P4 STG.E.U8 desc[UR6][R2.64], R17 ;  /* 0x0000001102004986 */ /* 0x0001e8000c101106 */
[----:B------:R0:W-:Y:S04]  /*21c0*/  @P3 STG.E.U8 desc[UR6][R8.64], R19 ;  /* 0x0000001308003986 */ /* 0x0001e8000c101106 */
[----:B------:R0:W-:Y:S04]  /*21d0*/  @P2 STG.E.U8 desc[UR6][R10.64], R21 ;  /* 0x000000150a002986 */ /* 0x0001e8000c101106 */
[----:B------:R0:W-:Y:S01]  /*21e0*/  @P1 STG.E.U8 desc[UR6][R4.64], R23 ;  /* 0x0000001704001986 */ /* 0x0001e2000c101106 */
[----:B------:R-:W-:Y:S05]  /*21f0*/  @!P0 EXIT ;  /* 0x000000000000894d */ /* 0x000fea0003800000 */
[----:B------:R-:W-:Y:S01]  /*2200*/  STG.E.U8 desc[UR6][R12.64], R25 ;  /* 0x000000190c007986 */ /* 0x000fe2000c101106 */
[----:B------:R-:W-:Y:S05]  /*2210*/  EXIT ;  /* 0x000000000000794d */ /* 0x000fea0003800000 */
.L_x_3:
[----:B------:R-:W-:-:S00]  /*2220*/  BRA `(.L_x_3) ;  /* 0xfffffffc00fc7947 */ /* 0x000fc0000383ffff */
[----:B------:R-:W-:-:S00]  /*2230*/  NOP ;  /* 0x0000000000007918 */ /* 0x000fc00000000000 */
        /* <DEDUP_REMOVED lines=12> */
.L_x_4:


//--------------------- .nv.shared.matmul_kernel  --------------------------
	.section	.nv.shared.matmul_kernel,"aw",@nobits
	.sectionflags	@""
	.align	16
	.zero		1024


//--------------------- .nv.shared.reserved.0     --------------------------
	.section	.nv.shared.reserved.0,"aw",@nobits
	.weak		__nv_reservedSMEM_offset_0_alias
	.size		__nv_reservedSMEM_offset_0_alias, 0, 0
	.other		__nv_reservedSMEM_offset_0_alias,@"STO_CUDA_RESERVED_SHARED STV_DEFAULT"
__nv_reservedSMEM_offset_0_alias:
	.zero		0


//--------------------- .nv.constant0.matmul_kernel --------------------------
	.section	.nv.constant0.matmul_kernel,"a",@progbits
	.sectionflags	@""
	.align	4
.nv.constant0.matmul_kernel:
	.zero		608


//--------------------- SYMBOLS --------------------------

	.type		.nv.reservedSmem.offset0,@object
	.size		.nv.reservedSmem.offset0,0x4
